	.target	sm_100a

	.elftype	@"ET_EXEC"


//--------------------- .note.nv.tkinfo           --------------------------
	.section	.note.nv.tkinfo,"",@"SHT_NOTE"
	.sectionflags	@"SHF_NOTE_NV_TKINFO"
	.tkinfo
        /*0018*/ 	.word	0x00000081
        /*0030*/ 	.string	""
        /*0030*/ 	.string	"ptxas-blackwell"
        /*0030*/ 	.string	"Cuda compilation tools, release 12.9, V12.9.86"
        /*0030*/ 	.string	"Build cuda_12.9.r12.9/compiler.36037853_0"
        /*0030*/ 	.string	"-v  -suppress-debug-info  -lineinfo  -arch sm_100a "



//--------------------- .note.nv.cuver            --------------------------
	.section	.note.nv.cuver,"",@"SHT_NOTE"
	.sectionflags	@"SHF_NOTE_NV_CUVER"
        /*0018*/ 	.short	0x0001
        /*001a*/ 	.short	0x0064
        /*001c*/ 	.short	0x0001
        /*001e*/ 	.short	0x0000
        /*0020*/ 	.short	0x0001
        /*0022*/ 	.short	0x0000


//--------------------- .nv.info                  --------------------------
	.section	.nv.info,"",@"SHT_CUDA_INFO"
	.align	4


	//----- nvinfo : EIATTR_REGCOUNT
	.align		4
        /*0000*/ 	.byte	0x04, 0x2f
        /*0002*/ 	.short	(.L_4 - .L_3)
	.align		4
.L_3:
        /*0004*/ 	.word	index@(gluon_tcgen05)
        /*0008*/ 	.word	0x00000047


	//----- nvinfo : EIATTR_FRAME_SIZE
	.align		4
.L_4:
        /*000c*/ 	.byte	0x04, 0x11
        /*000e*/ 	.short	(.L_6 - .L_5)
	.align		4
.L_5:
        /*0010*/ 	.word	index@($__internal_2_$__cuda_sm10x_tcgen05_guardrail_trap_unallocated_columns_being_dealloced)
        /*0014*/ 	.word	0x00000000


	//----- nvinfo : EIATTR_FRAME_SIZE
	.align		4
.L_6:
        /*0018*/ 	.byte	0x04, 0x11
        /*001a*/ 	.short	(.L_8 - .L_7)
	.align		4
.L_7:
        /*001c*/ 	.word	index@($__internal_1_$__cuda_sm10x_tcgen05_guardrail_trap_phase_invalid_during_alloc)
        /*0020*/ 	.word	0x00000000


	//----- nvinfo : EIATTR_FRAME_SIZE
	.align		4
.L_8:
        /*0024*/ 	.byte	0x04, 0x11
        /*0026*/ 	.short	(.L_10 - .L_9)
	.align		4
.L_9:
        /*0028*/ 	.word	index@($__internal_0_$__cuda_sm10x_tcgen05_guardrail_trap_col_being_dealloced_not_returned_by_alloc)
        /*002c*/ 	.word	0x00000000


	//----- nvinfo : EIATTR_FRAME_SIZE
	.align		4
.L_10:
        /*0030*/ 	.byte	0x04, 0x11
        /*0032*/ 	.short	(.L_12 - .L_11)
	.align		4
.L_11:
        /*0034*/ 	.word	index@(gluon_tcgen05)
        /*0038*/ 	.word	0x00000000


	//----- nvinfo : EIATTR_MIN_STACK_SIZE
	.align		4
.L_12:
        /*003c*/ 	.byte	0x04, 0x12
        /*003e*/ 	.short	(.L_14 - .L_13)
	.align		4
.L_13:
        /*0040*/ 	.word	index@(gluon_tcgen05)
        /*0044*/ 	.word	0x00000000
.L_14:


//--------------------- .nv.info.gluon_tcgen05    --------------------------
	.section	.nv.info.gluon_tcgen05,"",@"SHT_CUDA_INFO"
	.sectionflags	@""
	.align	4


	//----- nvinfo : EIATTR_CUDA_API_VERSION
	.align		4
        /*0000*/ 	.byte	0x04, 0x37
        /*0002*/ 	.short	(.L_16 - .L_15)
.L_15:
        /*0004*/ 	.word	0x00000081


	//----- nvinfo : EIATTR_KPARAM_INFO
	.align		4
.L_16:
        /*0008*/ 	.byte	0x04, 0x17
        /*000a*/ 	.short	(.L_18 - .L_17)
.L_17:
        /*000c*/ 	.word	0x00000000
        /*0010*/ 	.short	0x000a
        /*0012*/ 	.short	0x0048
        /*0014*/ 	.byte	0x00, 0xf4, 0x21, 0x00


	//----- nvinfo : EIATTR_KPARAM_INFO
	.align		4
.L_18:
        /*0018*/ 	.byte	0x04, 0x17
        /*001a*/ 	.short	(.L_20 - .L_19)
.L_19:
        /*001c*/ 	.word	0x00000000
        /*0020*/ 	.short	0x0009
        /*0022*/ 	.short	0x0040
        /*0024*/ 	.byte	0x00, 0xf4, 0x21, 0x00


	//----- nvinfo : EIATTR_KPARAM_INFO
	.align		4
.L_20:
        /*0028*/ 	.byte	0x04, 0x17
        /*002a*/ 	.short	(.L_22 - .L_21)
.L_21:
        /*002c*/ 	.word	0x00000000
        /*0030*/ 	.short	0x0008
        /*0032*/ 	.short	0x0038
        /*0034*/ 	.byte	0x00, 0xf0, 0x21, 0x00


	//----- nvinfo : EIATTR_KPARAM_INFO
	.align		4
.L_22:
        /*0038*/ 	.byte	0x04, 0x17
        /*003a*/ 	.short	(.L_24 - .L_23)
.L_23:
        /*003c*/ 	.word	0x00000000
        /*0040*/ 	.short	0x0007
        /*0042*/ 	.short	0x0030
        /*0044*/ 	.byte	0x00, 0xf0, 0x21, 0x00


	//----- nvinfo : EIATTR_KPARAM_INFO
	.align		4
.L_24:
        /*0048*/ 	.byte	0x04, 0x17
        /*004a*/ 	.short	(.L_26 - .L_25)
.L_25:
        /*004c*/ 	.word	0x00000000
        /*0050*/ 	.short	0x0006
        /*0052*/ 	.short	0x0028
        /*0054*/ 	.byte	0x00, 0xf0, 0x21, 0x00


	//----- nvinfo : EIATTR_KPARAM_INFO
	.align		4
.L_26:
        /*0058*/ 	.byte	0x04, 0x17
        /*005a*/ 	.short	(.L_28 - .L_27)
.L_27:
        /*005c*/ 	.word	0x00000000
        /*0060*/ 	.short	0x0005
        /*0062*/ 	.short	0x0020
        /*0064*/ 	.byte	0x00, 0xf0, 0x11, 0x00


	//----- nvinfo : EIATTR_KPARAM_INFO
	.align		4
.L_28:
        /*0068*/ 	.byte	0x04, 0x17
        /*006a*/ 	.short	(.L_30 - .L_29)
.L_29:
        /*006c*/ 	.word	0x00000000
        /*0070*/ 	.short	0x0004
        /*0072*/ 	.short	0x001c
        /*0074*/ 	.byte	0x00, 0xf0, 0x11, 0x00


	//----- nvinfo : EIATTR_KPARAM_INFO
	.align		4
.L_30:
        /*0078*/ 	.byte	0x04, 0x17
        /*007a*/ 	.short	(.L_32 - .L_31)
.L_31:
        /*007c*/ 	.word	0x00000000
        /*0080*/ 	.short	0x0003
        /*0082*/ 	.short	0x0018
        /*0084*/ 	.byte	0x00, 0xf0, 0x11, 0x00


	//----- nvinfo : EIATTR_KPARAM_INFO
	.align		4
.L_32:
        /*0088*/ 	.byte	0x04, 0x17
        /*008a*/ 	.short	(.L_34 - .L_33)
.L_33:
        /*008c*/ 	.word	0x00000000
        /*0090*/ 	.short	0x0002
        /*0092*/ 	.short	0x0010
        /*0094*/ 	.byte	0x00, 0xf4, 0x21, 0x00


	//----- nvinfo : EIATTR_KPARAM_INFO
	.align		4
.L_34:
        /*0098*/ 	.byte	0x04, 0x17
        /*009a*/ 	.short	(.L_36 - .L_35)
.L_35:
        /*009c*/ 	.word	0x00000000
        /*00a0*/ 	.short	0x0001
        /*00a2*/ 	.short	0x0008
        /*00a4*/ 	.byte	0x00, 0xf4, 0x21, 0x00


	//----- nvinfo : EIATTR_KPARAM_INFO
	.align		4
.L_36:
        /*00a8*/ 	.byte	0x04, 0x17
        /*00aa*/ 	.short	(.L_38 - .L_37)
.L_37:
        /*00ac*/ 	.word	0x00000000
        /*00b0*/ 	.short	0x0000
        /*00b2*/ 	.short	0x0000
        /*00b4*/ 	.byte	0x00, 0xf4, 0x21, 0x00


	//----- nvinfo : EIATTR_AT_ENTRY_FRAGMENTS
	.align		4
.L_38:
        /*00b8*/ 	.byte	0x04, 0x4f
        /*00ba*/ 	.short	(.L_40 - .L_39)


	//   ....[0]....
.L_39:
        /*00bc*/ 	.word	0x00000004


	//----- nvinfo : EIATTR_RESERVED_SMEM_USED
	.align		4
.L_40:
        /*00c0*/ 	.byte	0x01, 0x41
	.zero		2


	//----- nvinfo : EIATTR_SPARSE_MMA_MASK
	.align		4
        /*00c4*/ 	.byte	0x03, 0x50
        /*00c6*/ 	.short	0x0000


	//----- nvinfo : EIATTR_TCGEN05_1CTA_USED
	.align		4
        /*00c8*/ 	.byte	0x01, 0x51
	.zero		2


	//----- nvinfo : EIATTR_MAXREG_COUNT
	.align		4
        /*00cc*/ 	.byte	0x03, 0x1b
        /*00ce*/ 	.short	0x00ff


	//----- nvinfo : EIATTR_NUM_BARRIERS
	.align		4
        /*00d0*/ 	.byte	0x02, 0x4c
        /*00d2*/ 	.byte	0x01
	.zero		1


	//----- nvinfo : EIATTR_INT_WARP_WIDE_INSTR_OFFSETS
	.align		4
        /*00d4*/ 	.byte	0x04, 0x31
        /*00d6*/ 	.short	(.L_42 - .L_41)


	//   ....[0]....
.L_41:
        /*00d8*/ 	.word	0x00001750


	//   ....[1]....
        /*00dc*/ 	.word	0x00001770


	//   ....[2]....
        /*00e0*/ 	.word	0x000017f0


	//   ....[3]....
        /*00e4*/ 	.word	0x00001ac0


	//   ....[4]....
        /*00e8*/ 	.word	0x00001ad0


	//   ....[5]....
        /*00ec*/ 	.word	0x00001ae0


	//   ....[6]....
        /*00f0*/ 	.word	0x00001af0


	//   ....[7]....
        /*00f4*/ 	.word	0x00001d70


	//   ....[8]....
        /*00f8*/ 	.word	0x00001d80


	//   ....[9]....
        /*00fc*/ 	.word	0x00001f00


	//   ....[10]....
        /*0100*/ 	.word	0x00001f50


	//   ....[11]....
        /*0104*/ 	.word	0x00001f60


	//   ....[12]....
        /*0108*/ 	.word	0x00001f90


	//   ....[13]....
        /*010c*/ 	.word	0x000021a0


	//   ....[14]....
        /*0110*/ 	.word	0x000021b0


	//   ....[15]....
        /*0114*/ 	.word	0x000024a0


	//   ....[16]....
        /*0118*/ 	.word	0x000024b0


	//   ....[17]....
        /*011c*/ 	.word	0x000029a0


	//   ....[18]....
        /*0120*/ 	.word	0x000029f0


	//----- nvinfo : EIATTR_COOP_GROUP_MASK_REGIDS
	.align		4
.L_42:
        /*0124*/ 	.byte	0x04, 0x29
        /*0126*/ 	.short	(.L_44 - .L_43)


	//   ....[0]....
.L_43:
        /*0128*/ 	.word	0xffffffff


	//   ....[1]....
        /*012c*/ 	.word	0xffffffff


	//   ....[2]....
        /*0130*/ 	.word	0xffffffff


	//   ....[3]....
        /*0134*/ 	.word	0xffffffff


	//   ....[4]....
        /*0138*/ 	.word	0xffffffff


	//   ....[5]....
        /*013c*/ 	.word	0xffffffff


	//   ....[6]....
        /*0140*/ 	.word	0xffffffff


	//   ....[7]....
        /*0144*/ 	.word	0xffffffff


	//   ....[8]....
        /*0148*/ 	.word	0xffffffff


	//   ....[9]....
        /*014c*/ 	.word	0xffffffff


	//----- nvinfo : EIATTR_COOP_GROUP_INSTR_OFFSETS
	.align		4
.L_44:
        /*0150*/ 	.byte	0x04, 0x28
        /*0152*/ 	.short	(.L_46 - .L_45)


	//   ....[0]....
.L_45:
        /*0154*/ 	.word	0x00000050


	//   ....[1]....
        /*0158*/ 	.word	0x00000310


	//   ....[2]....
        /*015c*/ 	.word	0x00000500


	//   ....[3]....
        /*0160*/ 	.word	0x000009a0


	//   ....[4]....
        /*0164*/ 	.word	0x00000ae0


	//   ....[5]....
        /*0168*/ 	.word	0x00000fe0


	//   ....[6]....
        /*016c*/ 	.word	0x00001120


	//   ....[7]....
        /*0170*/ 	.word	0x00001610


	//   ....[8]....
        /*0174*/ 	.word	0x00002830


	//   ....[9]....
        /*0178*/ 	.word	0x00002aa0


	//----- nvinfo : EIATTR_VRC_CTA_INIT_COUNT
	.align		4
.L_46:
        /*017c*/ 	.byte	0x02, 0x4a
        /*017e*/ 	.byte	0x80
	.zero		1


	//----- nvinfo : EIATTR_MBARRIER_INSTR_OFFSETS
	.align		4
        /*0180*/ 	.byte	0x04, 0x39
        /*0182*/ 	.short	(.L_48 - .L_47)


	//   ....[0]....
.L_47:
        /*0184*/ 	.word	0x00001810
        /*0188*/ 	.word	0x000000ff
        /*018c*/ 	.word	0x00009000
        /*0190*/ 	.short	0x0100
        /*0192*/ 	.byte	0x08
	.zero		1


	//   ....[1]....
        /*0194*/ 	.word	0x00001820
        /*0198*/ 	.word	0x000000ff
        /*019c*/ 	.word	0x00009020
        /*01a0*/ 	.short	0x0100
        /*01a2*/ 	.byte	0x08
	.zero		1


	//   ....[2]....
        /*01a4*/ 	.word	0x000018d0
        /*01a8*/ 	.word	0x000000ff
        /*01ac*/ 	.word	0x00009008
        /*01b0*/ 	.short	0x0100
        /*01b2*/ 	.byte	0x08
	.zero		1


	//   ....[3]....
        /*01b4*/ 	.word	0x000018e0
        /*01b8*/ 	.word	0x000000ff
        /*01bc*/ 	.word	0x00009028
        /*01c0*/ 	.short	0x0100
        /*01c2*/ 	.byte	0x08
	.zero		1


	//   ....[4]....
        /*01c4*/ 	.word	0x000019f0
        /*01c8*/ 	.word	0x000000ff
        /*01cc*/ 	.word	0x00009010
        /*01d0*/ 	.short	0x0100
        /*01d2*/ 	.byte	0x08
	.zero		1


	//   ....[5]....
        /*01d4*/ 	.word	0x00001a00
        /*01d8*/ 	.word	0x000000ff
        /*01dc*/ 	.word	0x00009030
        /*01e0*/ 	.short	0x0100
        /*01e2*/ 	.byte	0x08
	.zero		1


	//   ....[6]....
        /*01e4*/ 	.word	0x00001bd0
        /*01e8*/ 	.word	0x000000ff
        /*01ec*/ 	.word	0x00009000
        /*01f0*/ 	.short	0x010a
        /*01f2*/ 	.byte	0x08
	.zero		1


	//   ....[7]....
        /*01f4*/ 	.word	0x00001dd0
        /*01f8*/ 	.word	0x000000ff
        /*01fc*/ 	.word	0x00009020
        /*0200*/ 	.short	0x010a
        /*0202*/ 	.byte	0x08
	.zero		1


	//   ....[8]....
        /*0204*/ 	.word	0x00002000
        /*0208*/ 	.word	0x000000ff
        /*020c*/ 	.word	0x00009000
        /*0210*/ 	.short	0x010a
        /*0212*/ 	.byte	0x1c
	.zero		1


	//   ....[9]....
        /*0214*/ 	.word	0x000021f0
        /*0218*/ 	.word	0x000000ff
        /*021c*/ 	.word	0x00009020
        /*0220*/ 	.short	0x010a
        /*0222*/ 	.byte	0x1c
	.zero		1


	//   ....[10]....
        /*0224*/ 	.word	0x000022c0
        /*0228*/ 	.word	0x000000ff
        /*022c*/ 	.word	0x00009000
        /*0230*/ 	.short	0x0108
        /*0232*/ 	.byte	0x08
	.zero		1


	//   ....[11]....
        /*0234*/ 	.word	0x000022d0
        /*0238*/ 	.word	0x000000ff
        /*023c*/ 	.word	0x00009020
        /*0240*/ 	.short	0x0108
        /*0242*/ 	.byte	0x08
	.zero		1


	//   ....[12]....
        /*0244*/ 	.word	0x00002320
        /*0248*/ 	.word	0x000000ff
        /*024c*/ 	.word	0x00009008
        /*0250*/ 	.short	0x0108
        /*0252*/ 	.byte	0x08
	.zero		1


	//   ....[13]....
        /*0254*/ 	.word	0x00002330
        /*0258*/ 	.word	0x000000ff
        /*025c*/ 	.word	0x00009028
        /*0260*/ 	.short	0x0108
        /*0262*/ 	.byte	0x08
	.zero		1


	//   ....[14]....
        /*0264*/ 	.word	0x00002380
        /*0268*/ 	.word	0x000000ff
        /*026c*/ 	.word	0x00009010
        /*0270*/ 	.short	0x0108
        /*0272*/ 	.byte	0x08
	.zero		1


	//   ....[15]....
        /*0274*/ 	.word	0x00002390
        /*0278*/ 	.word	0x000000ff
        /*027c*/ 	.word	0x00009030
        /*0280*/ 	.short	0x0108
        /*0282*/ 	.byte	0x08
	.zero		1


	//   ....[16]....
        /*0284*/ 	.word	0x00002ac0
        /*0288*/ 	.word	0x000000ff
        /*028c*/ 	.word	0x00009000
        /*0290*/ 	.short	0x010a
        /*0292*/ 	.byte	0x08
	.zero		1


	//   ....[17]....
        /*0294*/ 	.word	0x00002af0
        /*0298*/ 	.word	0x000000ff
        /*029c*/ 	.word	0x00009020
        /*02a0*/ 	.short	0x010a
        /*02a2*/ 	.byte	0x08
	.zero		1


	//   ....[18]....
        /*02a4*/ 	.word	0x00002b20
        /*02a8*/ 	.word	0x000000ff
        /*02ac*/ 	.word	0x00009000
        /*02b0*/ 	.short	0x010a
        /*02b2*/ 	.byte	0x1c
	.zero		1


	//   ....[19]....
        /*02b4*/ 	.word	0x00002b50
        /*02b8*/ 	.word	0x000000ff
        /*02bc*/ 	.word	0x00009020
        /*02c0*/ 	.short	0x010a
        /*02c2*/ 	.byte	0x1c
	.zero		1


	//----- nvinfo : EIATTR_NUM_MBARRIERS
	.align		4
.L_48:
        /*02c4*/ 	.byte	0x03, 0x38
        /*02c6*/ 	.short	0x0006


	//----- nvinfo : EIATTR_EXIT_INSTR_OFFSETS
	.align		4
        /*02c8*/ 	.byte	0x04, 0x1c
        /*02ca*/ 	.short	(.L_50 - .L_49)


	//   ....[0]....
.L_49:
        /*02cc*/ 	.word	0x00002ab0


	//----- nvinfo : EIATTR_REQNTID
	.align		4
.L_50:
        /*02d0*/ 	.byte	0x04, 0x10
        /*02d2*/ 	.short	(.L_52 - .L_51)
.L_51:
        /*02d4*/ 	.word	0x00000080
        /*02d8*/ 	.word	0x00000001
        /*02dc*/ 	.word	0x00000001


	//----- nvinfo : EIATTR_CRS_STACK_SIZE
	.align		4
.L_52:
        /*02e0*/ 	.byte	0x04, 0x1e
        /*02e2*/ 	.short	(.L_54 - .L_53)
.L_53:
        /*02e4*/ 	.word	0x00000000


	//----- nvinfo : EIATTR_CBANK_PARAM_SIZE
	.align		4
.L_54:
        /*02e8*/ 	.byte	0x03, 0x19
        /*02ea*/ 	.short	0x0050


	//----- nvinfo : EIATTR_PARAM_CBANK
	.align		4
        /*02ec*/ 	.byte	0x04, 0x0a
        /*02ee*/ 	.short	(.L_56 - .L_55)
	.align		4
.L_55:
        /*02f0*/ 	.word	index@(.nv.constant0.gluon_tcgen05)
        /*02f4*/ 	.short	0x0380
        /*02f6*/ 	.short	0x0050


	//----- nvinfo : EIATTR_SW_WAR
	.align		4
.L_56:
        /*02f8*/ 	.byte	0x04, 0x36
        /*02fa*/ 	.short	(.L_58 - .L_57)
.L_57:
        /*02fc*/ 	.word	0x00000008
.L_58:


//--------------------- .nv.compat                --------------------------
	.section	.nv.compat,"",@"SHT_CUDA_COMPAT_INFO"
	.align	4
        /*0000*/ 	.byte	0x02, 0x02, 0x02, 0x00, 0x02, 0x05, 0x05, 0x00, 0x02, 0x03, 0x03, 0x00, 0x02, 0x06, 0x01, 0x00


//--------------------- .nv.callgraph             --------------------------
	.section	.nv.callgraph,"",@"SHT_CUDA_CALLGRAPH"
	.align	4
	.sectionentsize	8
	.align		4
        /*0000*/ 	.word	0x00000000
	.align		4
        /*0004*/ 	.word	0xffffffff
	.align		4
        /*0008*/ 	.word	0x00000000
	.align		4
        /*000c*/ 	.word	0xfffffffe
	.align		4
        /*0010*/ 	.word	0x00000000
	.align		4
        /*0014*/ 	.word	0xfffffffd
	.align		4
        /*0018*/ 	.word	0x00000000
	.align		4
        /*001c*/ 	.word	0xfffffffc


//--------------------- .text.gluon_tcgen05       --------------------------
	.section	.text.gluon_tcgen05,"ax",@progbits
	.align	128
        .global         gluon_tcgen05
        .type           gluon_tcgen05,@function
        .size           gluon_tcgen05,(.L_x_81 - gluon_tcgen05)
        .other          gluon_tcgen05,@"STO_CUDA_ENTRY STV_DEFAULT"
gluon_tcgen05:
.text.gluon_tcgen05:
[----:B------:R-:W1:Y:S01]  /*0000*/  LDC R1, c[0x0][0x37c] ;  /* 0x0000df00ff017b82 */ /* 0x000e620000000800 */
[----:B------:R-:W2:Y:S02]  /*0010*/  S2R R0, SR_TID.X ;  /* 0x0000000000007919 */ /* 0x000ea40000002100 */
[----:B--2---:R-:W-:-:S13]  /*0020*/  ISETP.GE.U32.AND P2, PT, R0, 0x20, PT ;  /* 0x000000200000780c */ /* 0x004fda0003f46070 */
[----:B------:R-:W-:Y:S05]  /*0030*/  @P2 BRA `(.L_x_0) ;  /* 0x0000000000b82947 */ /* 0x000fea0003800000 */
[----:B------:R-:W2:Y:S01]  /*0040*/  S2UR UR6, SR_CgaCtaId ;  /* 0x00000000000679c3 */ /* 0x000ea20000008800 */
[----:B------:R-:W-:Y:S01]  /*0050*/  NOP ;  /* 0x0000000000007918 */ /* 0x000fe20000000000 */
[----:B------:R-:W-:Y:S02]  /*0060*/  UMOV UR4, 0x40 ;  /* 0x0000004000047882 */ /* 0x000fe40000000000 */
[----:B--2---:R-:W-:-:S09]  /*0070*/  ULEA UR4, UR6, UR4, 0x18 ;  /* 0x0000000406047291 */ /* 0x004fd2000f8ec0ff */
[----:B------:R-:W2:Y:S01]  /*0080*/  LDS.U8 R2, [UR4] ;  /* 0x00000004ff027984 */ /* 0x000ea20008000000 */
[----:B------:R-:W-:Y:S02]  /*0090*/  UMOV UR4, 0x400 ;  /* 0x0000040000047882 */ /* 0x000fe40000000000 */
[----:B------:R-:W-:Y:S01]  /*00a0*/  ULEA UR4, UR6, UR4, 0x18 ;  /* 0x0000000406047291 */ /* 0x000fe2000f8ec0ff */
[----:B--2---:R-:W-:-:S13]  /*00b0*/  ISETP.NE.AND P0, PT, R2, RZ, PT ;  /* 0x000000ff0200720c */ /* 0x004fda0003f05270 */
[----:B------:R-:W-:Y:S05]  /*00c0*/  @P0 BRA `(.L_x_1) ;  /* 0x00000000007c0947 */ /* 0x000fea0003800000 */
[----:B------:R-:W-:-:S13]  /*00d0*/  ELECT P0, URZ, PT ;  /* 0x0000000000ff782f */ /* 0x000fda0003800000 */
[----:B------:R-:W-:Y:S05]  /*00e0*/  @!P0 BRA `(.L_x_2) ;  /* 0x0000000000848947 */ /* 0x000fea0003800000 */
[----:B------:R-:W-:Y:S01]  /*00f0*/  UMOV UR5, 0x2 ;  /* 0x0000000200057882 */ /* 0x000fe20000000000 */
[----:B------:R-:W-:Y:S02]  /*0100*/  IMAD.MOV.U32 R5, RZ, RZ, 0x1 ;  /* 0x00000001ff057424 */ /* 0x000fe400078e00ff */
[----:B------:R-:W-:Y:S02]  /*0110*/  IMAD.MOV.U32 R3, RZ, RZ, 0x3 ;  /* 0x00000003ff037424 */ /* 0x000fe400078e00ff */
[----:B------:R-:W-:Y:S04]  /*0120*/  DEPBAR.LE SB2, 0x36 ;  /* 0x0000ad800000791a */ /* 0x000fe80000000000 */
[----:B------:R-:W2:Y:S02]  /*0130*/  UTCATOMSWS.FIND_AND_SET.ALIGN UP0, UR5, UR5 ;  /* 0x00000005000575e3 */ /* 0x000ea40008000800 */
[----:B--2---:R-:W-:-:S04]  /*0140*/  PLOP3.LUT P0, PT, PT, PT, UP0, 0x80, 0x8 ;  /* 0x000000000008781c */ /* 0x004fc80003f0f008 */
[----:B------:R-:W-:-:S04]  /*0150*/  SEL R2, RZ, 0xffffffff, !P0 ;  /* 0xffffffffff027807 */ /* 0x000fc80004000000 */
[----:B------:R-:W-:Y:S01]  /*0160*/  ISETP.NE.AND P0, PT, R2, RZ, PT ;  /* 0x000000ff0200720c */ /* 0x000fe20003f05270 */
[----:B------:R-:W-:-:S12]  /*0170*/  IMAD.U32 R2, RZ, RZ, UR5 ;  /* 0x00000005ff027e24 */ /* 0x000fd8000f8e00ff */
[----:B------:R-:W-:Y:S05]  /*0180*/  @P0 BRA `(.L_x_3) ;  /* 0x0000000000240947 */ /* 0x000fea0003800000 */
.L_x_4:
[----:B------:R-:W-:Y:S05]  /*0190*/  NANOSLEEP 0x64 ;  /* 0x000000640000795d */ /* 0x000fea0003800000 */
[----:B------:R-:W-:-:S05]  /*01a0*/  UMOV UR5, 0x2 ;  /* 0x0000000200057882 */ /* 0x000fca0000000000 */
[----:B------:R-:W-:Y:S04]  /*01b0*/  DEPBAR.LE SB2, 0x36 ;  /* 0x0000ad800000791a */ /* 0x000fe80000000000 */
[----:B------:R-:W2:Y:S02]  /*01c0*/  UTCATOMSWS.FIND_AND_SET.ALIGN UP0, UR5, UR5 ;  /* 0x00000005000575e3 */ /* 0x000ea40008000800 */
[----:B--2---:R-:W-:-:S04]  /*01d0*/  PLOP3.LUT P0, PT, PT, PT, UP0, 0x80, 0x8 ;  /* 0x000000000008781c */ /* 0x004fc80003f0f008 */
[----:B------:R-:W-:-:S04]  /*01e0*/  SEL R2, RZ, 0xffffffff, !P0 ;  /* 0xffffffffff027807 */ /* 0x000fc80004000000 */
[----:B------:R-:W-:Y:S01]  /*01f0*/  ISETP.NE.AND P0, PT, R2, RZ, PT ;  /* 0x000000ff0200720c */ /* 0x000fe20003f05270 */
[----:B------:R-:W-:-:S12]  /*0200*/  IMAD.U32 R2, RZ, RZ, UR5 ;  /* 0x00000005ff027e24 */ /* 0x000fd8000f8e00ff */
[----:B------:R-:W-:Y:S05]  /*0210*/  @!P0 BRA `(.L_x_4) ;  /* 0xfffffffc00dc8947 */ /* 0x000fea000383ffff */
.L_x_3:
[C---:B------:R-:W-:Y:S01]  /*0220*/  VIADD R4, R2.reuse, 0x10 ;  /* 0x0000001002047836 */ /* 0x040fe20000000000 */
[----:B------:R-:W-:Y:S01]  /*0230*/  UMOV UR5, 0x50 ;  /* 0x0000005000057882 */ /* 0x000fe20000000000 */
[----:B------:R-:W-:Y:S01]  /*0240*/  SHF.L.U32 R3, R3, R2, RZ ;  /* 0x0000000203037219 */ /* 0x000fe200000006ff */
[----:B------:R-:W-:Y:S01]  /*0250*/  ULEA UR5, UR6, UR5, 0x18 ;  /* 0x0000000506057291 */ /* 0x000fe2000f8ec0ff */
[----:B------:R-:W-:Y:S01]  /*0260*/  IMAD.SHL.U32 R2, R2, 0x20, RZ ;  /* 0x0000002002027824 */ /* 0x000fe200078e00ff */
[----:B------:R-:W-:-:S04]  /*0270*/  SHF.L.U32 R4, R5, R4, RZ ;  /* 0x0000000405047219 */ /* 0x000fc800000006ff */
[----:B------:R-:W-:-:S05]  /*0280*/  LOP3.LUT R3, R4, R3, RZ, 0xfc, !PT ;  /* 0x0000000304037212 */ /* 0x000fca00078efcff */
[----:B------:R2:W-:Y:S04]  /*0290*/  ATOMS.OR RZ, [UR5], R3 ;  /* 0x00000003ffff798c */ /* 0x0005e8000b000005 */
[----:B------:R2:W-:Y:S01]  /*02a0*/  STS [UR4], R2 ;  /* 0x00000002ff007988 */ /* 0x0005e20008000804 */
[----:B------:R-:W-:Y:S05]  /*02b0*/  BRA `(.L_x_2) ;  /* 0x0000000000107947 */ /* 0x000fea0003800000 */
.L_x_1:
[----:B------:R-:W-:Y:S01]  /*02c0*/  IMAD.MOV.U32 R3, RZ, RZ, -0x1 ;  /* 0xffffffffff037424 */ /* 0x000fe200078e00ff */
[----:B------:R-:W-:-:S04]  /*02d0*/  MOV R2, 0x300 ;  /* 0x0000030000027802 */ /* 0x000fc80000000f00 */
[----:B------:R2:W-:Y:S03]  /*02e0*/  STS [UR4], R3 ;  /* 0x00000003ff007988 */ /* 0x0005e60008000804 */
[----:B-12---:R-:W-:Y:S05]  /*02f0*/  CALL.REL.NOINC `($__internal_1_$__cuda_sm10x_tcgen05_guardrail_trap_phase_invalid_during_alloc) ;  /* 0x00000028002c7944 */ /* 0x006fea0003c00000 */
.L_x_2:
[----:B------:R-:W-:Y:S05]  /*0300*/  WARPSYNC.ALL ;  /* 0x0000000000007948 */ /* 0x000fea0003800000 */
[----:B------:R-:W-:Y:S01]  /*0310*/  NOP ;  /* 0x0000000000007918 */ /* 0x000fe20000000000 */
.L_x_0:
[----:B------:R-:W3:Y:S08]  /*0320*/  S2UR UR4, SR_CgaCtaId ;  /* 0x00000000000479c3 */ /* 0x000ef00000008800 */
[----:B------:R-:W-:Y:S01]  /*0330*/  BAR.SYNC.DEFER_BLOCKING 0x0 ;  /* 0x0000000000007b1d */ /* 0x000fe20000010000 */
[----:B------:R-:W-:-:S05]  /*0340*/  LOP3.LUT R68, R0, 0x7f, RZ, 0xc0, !PT ;  /* 0x0000007f00447812 */ /* 0x000fca00078ec0ff */
[----:B------:R-:W-:Y:S02]  /*0350*/  UMOV UR8, 0x400 ;  /* 0x0000040000087882 */ /* 0x000fe40000000000 */
[----:B--2---:R-:W2:Y:S08]  /*0360*/  LDC R3, c[0x0][0x398] ;  /* 0x0000e600ff037b82 */ /* 0x004eb00000000800 */
[----:B------:R-:W4:Y:S01]  /*0370*/  LDC R10, c[0x0][0x3a0] ;  /* 0x0000e800ff0a7b82 */ /* 0x000f220000000800 */
[----:B---3--:R-:W-:-:S07]  /*0380*/  ULEA UR8, UR4, UR8, 0x18 ;  /* 0x0000000804087291 */ /* 0x008fce000f8ec0ff */
[----:B------:R-:W3:Y:S02]  /*0390*/  S2UR UR9, SR_CTAID.Y ;  /* 0x00000000000979c3 */ /* 0x000ee40000002600 */
[----:B------:R-:W5:Y:S06]  /*03a0*/  LDS R4, [UR8] ;  /* 0x00000008ff047984 */ /* 0x000f6c0008000800 */
[----:B------:R-:W-:Y:S06]  /*03b0*/  BAR.SYNC.DEFER_BLOCKING 0x0 ;  /* 0x0000000000007b1d */ /* 0x000fec0000010000 */
[----:B------:R-:W-:Y:S05]  /*03c0*/  @P2 BRA `(.L_x_5) ;  /* 0x0000000000182947 */ /* 0x000fea0003800000 */
[----:B------:R-:W-:Y:S01]  /*03d0*/  ELECT P0, URZ, PT ;  /* 0x0000000000ff782f */ /* 0x000fe20003800000 */
[----:B------:R-:W-:Y:S01]  /*03e0*/  IMAD.MOV.U32 R2, RZ, RZ, 0x1 ;  /* 0x00000001ff027424 */ /* 0x000fe200078e00ff */
[----:B------:R-:W-:Y:S01]  /*03f0*/  UMOV UR5, 0x40 ;  /* 0x0000004000057882 */ /* 0x000fe20000000000 */
[----:B------:R-:W-:Y:S01]  /*0400*/  UVIRTCOUNT.DEALLOC.SMPOOL 0x80 ;  /* 0x000000800000784c */ /* 0x000fe20000000000 */
[----:B------:R-:W-:-:S09]  /*0410*/  ULEA UR5, UR4, UR5, 0x18 ;  /* 0x0000000504057291 */ /* 0x000fd2000f8ec0ff */
[----:B------:R5:W-:Y:S03]  /*0420*/  @P0 STS.U8 [UR5], R2 ;  /* 0x00000002ff000988 */ /* 0x000be60008000005 */
.L_x_5:
[----:B------:R-:W5:Y:S01]  /*0430*/  S2UR UR4, SR_CTAID.Z ;  /* 0x00000000000479c3 */ /* 0x000f620000002700 */
[----:B------:R-:W4:Y:S01]  /*0440*/  LDCU UR5, c[0x0][0x370] ;  /* 0x00006e00ff0577ac */ /* 0x000f220008000800 */
[C---:B------:R-:W-:Y:S01]  /*0450*/  ISETP.GE.U32.AND P0, PT, R68.reuse, 0x20, PT ;  /* 0x000000204400780c */ /* 0x040fe20003f06070 */
[----:B--2--5:R-:W-:Y:S01]  /*0460*/  VIADD R2, R3, 0xffffffff ;  /* 0xffffffff03027836 */ /* 0x024fe20000000000 */
[C---:B------:R-:W-:Y:S01]  /*0470*/  ISETP.NE.U32.AND P3, PT, R68.reuse, RZ, PT ;  /* 0x000000ff4400720c */ /* 0x040fe20003f65070 */
[----:B------:R-:W2:Y:S01]  /*0480*/  LDCU UR6, c[0x0][0x374] ;  /* 0x00006e80ff0677ac */ /* 0x000ea20008000800 */
[----:B------:R-:W-:Y:S01]  /*0490*/  LEA R11, R68, UR8, 0x2 ;  /* 0x00000008440b7c11 */ /* 0x000fe2000f8e10ff */
[----:B----4-:R-:W-:Y:S01]  /*04a0*/  VIADD R12, R10, 0xffffffff ;  /* 0xffffffff0a0c7836 */ /* 0x010fe20000000000 */
[----:B------:R-:W4:Y:S01]  /*04b0*/  S2UR UR7, SR_CTAID.X ;  /* 0x00000000000779c3 */ /* 0x000f220000002500 */
[----:B------:R-:W5:Y:S01]  /*04c0*/  LDCU.64 UR20, c[0x0][0x3c0] ;  /* 0x00007800ff1477ac */ /* 0x000f620008000a00 */
[----:B------:R-:W-:Y:S01]  /*04d0*/  R2UR UR23, R4 ;  /* 0x00000000041772ca */ /* 0x000fe200000e0000 */
[----:B------:R-:W-:Y:S04]  /*04e0*/  BSSY.RECONVERGENT B0, `(.L_x_6) ;  /* 0x0000011000007945 */ /* 0x000fe80003800200 */
[----:B------:R3:W-:Y:S01]  /*04f0*/  @!P0 STS [R11], RZ ;  /* 0x000000ff0b008388 */ /* 0x0007e20000000800 */
[----:B------:R-:W-:-:S03]  /*0500*/  NOP ;  /* 0x0000000000007918 */ /* 0x000fc60000000000 */
[----:B------:R3:W-:Y:S02]  /*0510*/  @!P3 STS [UR8+0x24], R2 ;  /* 0x00002402ff00b988 */ /* 0x0007e40008000808 */
[----:B--23--:R-:W-:Y:S02]  /*0520*/  UIMAD UR4, UR4, UR6, UR9 ;  /* 0x00000006040472a4 */ /* 0x00cfe4000f8e0209 */
[----:B------:R2:W-:Y:S02]  /*0530*/  @!P3 STS [UR8+0x20], R12 ;  /* 0x0000200cff00b988 */ /* 0x0005e40008000808 */
[----:B----4-:R-:W-:-:S04]  /*0540*/  UIMAD UR4, UR4, UR5, UR7 ;  /* 0x00000005040472a4 */ /* 0x010fc8000f8e0207 */
[----:B------:R-:W-:-:S04]  /*0550*/  UIMAD UR4, UR4, 0x180, URZ ;  /* 0x00000180040478a4 */ /* 0x000fc8000f8e02ff */
[----:B-----5:R-:W-:-:S04]  /*0560*/  UIADD3 UR24, UP0, UPT, UR4, UR20, URZ ;  /* 0x0000001404187290 */ /* 0x020fc8000ff1e0ff */
[----:B------:R-:W-:Y:S01]  /*0570*/  ULEA.HI.X.SX32 UR25, UR4, UR21, 0x1, UP0 ;  /* 0x0000001504197291 */ /* 0x000fe200080f0eff */
[----:B--2---:R-:W-:Y:S11]  /*0580*/  @P3 BRA `(.L_x_7) ;  /* 0x0000000000183947 */ /* 0x004ff60003800000 */
[----:B------:R-:W2:Y:S01]  /*0590*/  LDS R3, [UR8+0x8] ;  /* 0x00000808ff037984 */ /* 0x000ea20008000800 */
[----:B------:R-:W3:Y:S01]  /*05a0*/  LDC.64 R6, c[0x0][0x380] ;  /* 0x0000e000ff067b82 */ /* 0x000ee20000000a00 */
[----:B------:R-:W-:Y:S02]  /*05b0*/  IMAD.MOV.U32 R4, RZ, RZ, 0x70 ;  /* 0x00000070ff047424 */ /* 0x000fe400078e00ff */
[----:B---3--:R3:W-:Y:S03]  /*05c0*/  STS.64 [UR8], R6 ;  /* 0x00000006ff007988 */ /* 0x0087e60008000a08 */
[----:B--2---:R-:W-:-:S05]  /*05d0*/  LOP3.LUT R3, R3, 0x10, R4, 0xd8, !PT ;  /* 0x0000001003037812 */ /* 0x004fca00078ed804 */
[----:B------:R3:W-:Y:S02]  /*05e0*/  STS [UR8+0x8], R3 ;  /* 0x00000803ff007988 */ /* 0x0007e40008000808 */
.L_x_7:
[----:B------:R-:W-:Y:S05]  /*05f0*/  BSYNC.RECONVERGENT B0 ;  /* 0x0000000000007941 */ /* 0x000fea0003800200 */
.L_x_6:
[----:B------:R-:W-:Y:S04]  /*0600*/  BSSY.RECONVERGENT B0, `(.L_x_8) ;  /* 0x000000a000007945 */ /* 0x000fe80003800200 */
[----:B------:R-:W-:Y:S05]  /*0610*/  @P3 BRA `(.L_x_9) ;  /* 0x0000000000203947 */ /* 0x000fea0003800000 */
[----:B---3--:R-:W2:Y:S01]  /*0620*/  LDS R3, [UR8+0x34] ;  /* 0x00003408ff037984 */ /* 0x008ea20008000800 */
[----:B------:R-:W-:Y:S02]  /*0630*/  IMAD.MOV.U32 R4, RZ, RZ, 0x1f000000 ;  /* 0x1f000000ff047424 */ /* 0x000fe400078e00ff */
[----:B------:R-:W-:Y:S01]  /*0640*/  @!P3 IMAD.MOV.U32 R5, RZ, RZ, 0x7f ;  /* 0x0000007fff05b424 */ /* 0x000fe200078e00ff */
[----:B------:R-:W3:Y:S02]  /*0650*/  @!P3 LDS R6, [UR8+0x38] ;  /* 0x00003808ff06b984 */ /* 0x000ee40008000800 */
[----:B--2---:R-:W-:Y:S02]  /*0660*/  LOP3.LUT R3, R3, 0xff000000, R4, 0xb8, !PT ;  /* 0xff00000003037812 */ /* 0x004fe400078eb804 */
[----:B---3--:R-:W-:-:S03]  /*0670*/  @!P3 LOP3.LUT R4, R6, 0xff, R5, 0xb8, !PT ;  /* 0x000000ff0604b812 */ /* 0x008fc600078eb805 */
[----:B------:R2:W-:Y:S04]  /*0680*/  STS [UR8+0x34], R3 ;  /* 0x00003403ff007988 */ /* 0x0005e80008000808 */
[----:B------:R2:W-:Y:S02]  /*0690*/  @!P3 STS [UR8+0x38], R4 ;  /* 0x00003804ff00b988 */ /* 0x0005e40008000808 */
.L_x_9:
[----:B------:R-:W-:Y:S05]  /*06a0*/  BSYNC.RECONVERGENT B0 ;  /* 0x0000000000007941 */ /* 0x000fea0003800200 */
.L_x_8:
[----:B------:R-:W-:Y:S04]  /*06b0*/  BSSY.RECONVERGENT B0, `(.L_x_10) ;  /* 0x000000e000007945 */ /* 0x000fe80003800200 */
[----:B------:R-:W-:Y:S05]  /*06c0*/  @P3 BRA `(.L_x_11) ;  /* 0x0000000000303947 */ /* 0x000fea0003800000 */
[----:B--2---:R-:W2:Y:S01]  /*06d0*/  LDS R4, [UR8+0x34] ;  /* 0x00003408ff047984 */ /* 0x004ea20008000800 */
[----:B------:R-:W4:Y:S03]  /*06e0*/  LDC.64 R8, c[0x0][0x3a8] ;  /* 0x0000ea00ff087b82 */ /* 0x000f260000000a00 */
[----:B---3--:R-:W3:Y:S01]  /*06f0*/  LDS R3, [UR8+0x1c] ;  /* 0x00001c08ff037984 */ /* 0x008ee20008000800 */
[C---:B----4-:R-:W-:Y:S01]  /*0700*/  SHF.L.U64.HI R6, R8.reuse, 0x1, R9 ;  /* 0x0000000108067819 */ /* 0x050fe20000010209 */
[----:B------:R-:W-:-:S03]  /*0710*/  IMAD.SHL.U32 R5, R8, 0x2, RZ ;  /* 0x0000000208057824 */ /* 0x000fc600078e00ff */
[--C-:B------:R-:W-:Y:S02]  /*0720*/  SHF.R.U32.HI R8, RZ, 0x4, R6.reuse ;  /* 0x00000004ff087819 */ /* 0x100fe40000011606 */
[----:B------:R-:W-:-:S05]  /*0730*/  SHF.R.U64 R5, R5, 0x4, R6 ;  /* 0x0000000405057819 */ /* 0x000fca0000001206 */
[----:B------:R4:W-:Y:S01]  /*0740*/  STS [UR8+0xc], R5 ;  /* 0x00000c05ff007988 */ /* 0x0009e20008000808 */
[----:B--2---:R-:W-:Y:S02]  /*0750*/  LOP3.LUT R4, R4, 0x7, RZ, 0xb8, !PT ;  /* 0x0000000704047812 */ /* 0x004fe400078eb8ff */
[----:B---3--:R-:W-:-:S03]  /*0760*/  LOP3.LUT R3, R3, 0xf, R8, 0xb8, !PT ;  /* 0x0000000f03037812 */ /* 0x008fc600078eb808 */
[----:B------:R4:W-:Y:S04]  /*0770*/  STS [UR8+0x34], R4 ;  /* 0x00003404ff007988 */ /* 0x0009e80008000808 */
[----:B------:R4:W-:Y:S02]  /*0780*/  STS [UR8+0x1c], R3 ;  /* 0x00001c03ff007988 */ /* 0x0009e40008000808 */
.L_x_11:
[----:B------:R-:W-:Y:S05]  /*0790*/  BSYNC.RECONVERGENT B0 ;  /* 0x0000000000007941 */ /* 0x000fea0003800200 */
.L_x_10:
[----:B------:R-:W-:Y:S04]  /*07a0*/  BSSY.RECONVERGENT B1, `(.L_x_12) ;  /* 0x000001a000017945 */ /* 0x000fe80003800200 */
[----:B------:R-:W-:Y:S04]  /*07b0*/  BSSY.RELIABLE B0, `(.L_x_13) ;  /* 0x0000015000007945 */ /* 0x000fe80003800100 */
[----:B------:R-:W-:Y:S05]  /*07c0*/  @P3 BRA `(.L_x_14) ;  /* 0x0000000000203947 */ /* 0x000fea0003800000 */
[----:B--234-:R-:W2:Y:S02]  /*07d0*/  LDS R3, [UR8+0x34] ;  /* 0x00003408ff037984 */ /* 0x01cea40008000800 */
[----:B--2---:R-:W-:-:S05]  /*07e0*/  LOP3.LUT R3, R3, 0x38, RZ, 0xb8, !PT ;  /* 0x0000003803037812 */ /* 0x004fca00078eb8ff */
[----:B------:R2:W-:Y:S01]  /*07f0*/  STS [UR8+0x34], R3 ;  /* 0x00003403ff007988 */ /* 0x0005e20008000808 */
[----:B------:R-:W-:Y:S05]  /*0800*/  @P3 BRA `(.L_x_15) ;  /* 0x0000000000203947 */ /* 0x000fea0003800000 */
[----:B--2---:R-:W2:Y:S01]  /*0810*/  LDS R3, [UR8+0x8] ;  /* 0x00000808ff037984 */ /* 0x004ea20008000800 */
[----:B------:R-:W-:-:S05]  /*0820*/  IMAD.MOV.U32 R4, RZ, RZ, 0x780 ;  /* 0x00000780ff047424 */ /* 0x000fca00078e00ff */
[----:B--2---:R-:W-:-:S05]  /*0830*/  LOP3.LUT R3, R3, 0x500, R4, 0xd8, !PT ;  /* 0x0000050003037812 */ /* 0x004fca00078ed804 */
[----:B------:R5:W-:Y:S02]  /*0840*/  STS [UR8+0x8], R3 ;  /* 0x00000803ff007988 */ /* 0x000be40008000808 */
.L_x_14:
[----:B------:R-:W-:Y:S05]  /*0850*/  @P3 BRA `(.L_x_16) ;  /* 0x0000000000283947 */ /* 0x000fea0003800000 */
[----:B--2345:R-:W2:Y:S02]  /*0860*/  LDS R3, [UR8+0x8] ;  /* 0x00000808ff037984 */ /* 0x03cea40008000800 */
[----:B--2---:R-:W-:-:S05]  /*0870*/  LOP3.LUT R3, R3, 0x1800, RZ, 0xb8, !PT ;  /* 0x0000180003037812 */ /* 0x004fca00078eb8ff */
[----:B------:R3:W-:Y:S02]  /*0880*/  STS [UR8+0x8], R3 ;  /* 0x00000803ff007988 */ /* 0x0007e40008000808 */
.L_x_15:
[----:B------:R-:W-:Y:S05]  /*0890*/  @P3 BREAK.RELIABLE B0 ;  /* 0x0000000000003942 */ /* 0x000fea0003800100 */
[----:B------:R-:W-:Y:S05]  /*08a0*/  @P3 BRA `(.L_x_17) ;  /* 0x0000000000243947 */ /* 0x000fea0003800000 */
[----:B------:R-:W4:Y:S01]  /*08b0*/  LDS R4, [UR8+0x8] ;  /* 0x00000808ff047984 */ /* 0x000f220008000800 */
[----:B--23--:R-:W-:-:S05]  /*08c0*/  IMAD.MOV.U32 R3, RZ, RZ, 0x6000 ;  /* 0x00006000ff037424 */ /* 0x00cfca00078e00ff */
[----:B----4-:R-:W-:-:S04]  /*08d0*/  LOP3.LUT R3, R4, 0x4000, R3, 0xd8, !PT ;  /* 0x0000400004037812 */ /* 0x010fc800078ed803 */
[----:B------:R-:W-:-:S05]  /*08e0*/  LOP3.LUT R3, R3, 0x400000, RZ, 0xb8, !PT ;  /* 0x0040000003037812 */ /* 0x000fca00078eb8ff */
[----:B------:R2:W-:Y:S02]  /*08f0*/  STS [UR8+0x8], R3 ;  /* 0x00000803ff007988 */ /* 0x0005e40008000808 */
.L_x_16:
[----:B------:R-:W-:Y:S05]  /*0900*/  BSYNC.RELIABLE B0 ;  /* 0x0000000000007941 */ /* 0x000fea0003800100 */
.L_x_13:
[----:B--2345:R-:W2:Y:S02]  /*0910*/  @!P3 LDS R3, [UR8+0x8] ;  /* 0x00000808ff03b984 */ /* 0x03cea40008000800 */
[----:B--2---:R-:W-:-:S05]  /*0920*/  @!P3 LOP3.LUT R3, R3, 0x8000, RZ, 0xb8, !PT ;  /* 0x000080000303b812 */ /* 0x004fca00078eb8ff */
[----:B------:R4:W-:Y:S02]  /*0930*/  @!P3 STS [UR8+0x8], R3 ;  /* 0x00000803ff00b988 */ /* 0x0009e40008000808 */
.L_x_17:
[----:B------:R-:W-:Y:S05]  /*0940*/  BSYNC.RECONVERGENT B1 ;  /* 0x0000000000017941 */ /* 0x000fea0003800200 */
.L_x_12:
[----:B------:R-:W-:Y:S05]  /*0950*/  WARPSYNC.ALL ;  /* 0x0000000000007948 */ /* 0x000fea0003800000 */
[----:B------:R-:W-:Y:S01]  /*0960*/  NOP ;  /* 0x0000000000007918 */ /* 0x000fe20000000000 */
[----:B------:R-:W-:Y:S05]  /*0970*/  @P0 BRA `(.L_x_18) ;  /* 0x0000000000300947 */ /* 0x000fea0003800000 */
[----:B--234-:R-:W2:Y:S01]  /*0980*/  S2R R3, SR_LANEID ;  /* 0x0000000000037919 */ /* 0x01cea20000000000 */
[----:B------:R-:W-:Y:S05]  /*0990*/  WARPSYNC.ALL ;  /* 0x0000000000007948 */ /* 0x000fea0003800000 */
[----:B------:R-:W-:Y:S01]  /*09a0*/  NOP ;  /* 0x0000000000007918 */ /* 0x000fe20000000000 */
[----:B--2---:R-:W-:-:S05]  /*09b0*/  IMAD.SHL.U32 R3, R3, 0x4, RZ ;  /* 0x0000000403037824 */ /* 0x004fca00078e00ff */
[----:B------:R-:W2:Y:S01]  /*09c0*/  LDS R7, [R3+UR8] ;  /* 0x0000000803077984 */ /* 0x000ea20008000800 */
[----:B------:R-:W-:-:S05]  /*09d0*/  IADD3 R4, P1, PT, R3, UR24, RZ ;  /* 0x0000001803047c10 */ /* 0x000fca000ff3e0ff */
[----:B------:R-:W-:-:S05]  /*09e0*/  IMAD.X R5, RZ, RZ, UR25, P1 ;  /* 0x00000019ff057e24 */ /* 0x000fca00088e06ff */
[----:B--2---:R5:W2:Y:S01]  /*09f0*/  ATOMG.E.EXCH.STRONG.GPU PT, RZ, [R4], R7 ;  /* 0x0000000704ff73a8 */ /* 0x004aa200041ee100 */
[----:B------:R-:W-:-:S04]  /*0a00*/  DEPBAR {5,4,3,2,1,0} ;  /* 0x0000003f0000791a */ /* 0x000fc80000000000 */
[----:B------:R-:W3:Y:S02]  /*0a10*/  CCTL.E.C.LDCU.IV.DEEP [UR24] ;  /* 0x0000000018007540 */ /* 0x000ee40009c08000 */
[----:B---3--:R5:W-:Y:S01]  /*0a20*/  UTMACCTL.IV [UR24] ;  /* 0x00000000180079b9 */ /* 0x008be20008000000 */
[----:B------:R-:W-:Y:S01]  /*0a30*/  NOP ;  /* 0x0000000000007918 */ /* 0x000fe20000000000 */
.L_x_18:
[----:B------:R-:W-:Y:S05]  /*0a40*/  @P0 BRA `(.L_x_19) ;  /* 0x00000000000c0947 */ /* 0x000fea0003800000 */
[----:B------:R0:W-:Y:S01]  /*0a50*/  UTMACMDFLUSH ;  /* 0x00000000000079b7 */ /* 0x0001e20000000000 */
[----:B------:R-:W-:Y:S05]  /*0a60*/  @P0 BRA `(.L_x_19) ;  /* 0x0000000000040947 */ /* 0x000fea0003800000 */
[----:B------:R-:W-:-:S04]  /*0a70*/  DEPBAR.LE SB0, 0x0 ;  /* 0x000080000000791a */ /* 0x000fc80000000000 */
.L_x_19:
[----:B------:R-:W-:Y:S05]  /*0a80*/  WARPSYNC.ALL ;  /* 0x0000000000007948 */ /* 0x000fea0003800000 */
[----:B------:R-:W-:Y:S01]  /*0a90*/  NOP ;  /* 0x0000000000007918 */ /* 0x000fe20000000000 */
[----:B--2---:R-:W-:Y:S06]  /*0aa0*/  BAR.SYNC.DEFER_BLOCKING 0x0 ;  /* 0x0000000000007b1d */ /* 0x004fec0000010000 */
[----:B------:R-:W-:Y:S02]  /*0ab0*/  BSSY.RECONVERGENT B1, `(.L_x_20) ;  /* 0x000000b000017945 */ /* 0x000fe40003800200 */
[----:B------:R-:W-:Y:S06]  /*0ac0*/  BAR.SYNC.DEFER_BLOCKING 0x0 ;  /* 0x0000000000007b1d */ /* 0x000fec0000010000 */
[----:B------:R2:W-:Y:S01]  /*0ad0*/  @!P0 STS [R11], RZ ;  /* 0x000000ff0b008388 */ /* 0x0005e20000000800 */
[----:B------:R-:W-:Y:S01]  /*0ae0*/  NOP ;  /* 0x0000000000007918 */ /* 0x000fe20000000000 */
[----:B------:R-:W-:Y:S05]  /*0af0*/  @P3 BRA `(.L_x_21) ;  /* 0x0000000000183947 */ /* 0x000fea0003800000 */
[----:B---34-:R-:W3:Y:S01]  /*0b00*/  LDS R3, [UR8+0x8] ;  /* 0x00000808ff037984 */ /* 0x018ee20008000800 */
[----:B-----5:R-:W4:Y:S01]  /*0b10*/  LDC.64 R6, c[0x0][0x388] ;  /* 0x0000e200ff067b82 */ /* 0x020f220000000a00 */
[----:B------:R-:W-:Y:S02]  /*0b20*/  IMAD.MOV.U32 R4, RZ, RZ, 0x70 ;  /* 0x00000070ff047424 */ /* 0x000fe400078e00ff */
[----:B----4-:R4:W-:Y:S03]  /*0b30*/  STS.64 [UR8], R6 ;  /* 0x00000006ff007988 */ /* 0x0109e60008000a08 */
[----:B---3--:R-:W-:-:S05]  /*0b40*/  LOP3.LUT R3, R3, 0x10, R4, 0xd8, !PT ;  /* 0x0000001003037812 */ /* 0x008fca00078ed804 */
[----:B------:R4:W-:Y:S02]  /*0b50*/  STS [UR8+0x8], R3 ;  /* 0x00000803ff007988 */ /* 0x0009e40008000808 */
.L_x_21:
[----:B-----5:R-:W-:Y:S05]  /*0b60*/  BSYNC.RECONVERGENT B1 ;  /* 0x0000000000017941 */ /* 0x020fea0003800200 */
.L_x_20:
[----:B------:R-:W-:Y:S04]  /*0b70*/  BSSY.RECONVERGENT B2, `(.L_x_22) ;  /* 0x000000f000027945 */ /* 0x000fe80003800200 */
[----:B------:R-:W-:Y:S04]  /*0b80*/  BSSY.RELIABLE B1, `(.L_x_23) ;  /* 0x000000c000017945 */ /* 0x000fe80003800100 */
[----:B------:R-:W-:Y:S05]  /*0b90*/  @P3 BRA `(.L_x_24) ;  /* 0x0000000000283947 */ /* 0x000fea0003800000 */
[----:B---34-:R-:W3:Y:S01]  /*0ba0*/  LDS R3, [UR8+0x34] ;  /* 0x00003408ff037984 */ /* 0x018ee20008000800 */
[----:B------:R-:W-:Y:S01]  /*0bb0*/  IMAD.MOV.U32 R4, RZ, RZ, 0x1f000000 ;  /* 0x1f000000ff047424 */ /* 0x000fe200078e00ff */
[----:B------:R-:W-:Y:S05]  /*0bc0*/  @P3 BREAK.RELIABLE B1 ;  /* 0x0000000000013942 */ /* 0x000fea0003800100 */
[----:B---3--:R-:W-:-:S05]  /*0bd0*/  LOP3.LUT R3, R3, 0xff000000, R4, 0xb8, !PT ;  /* 0xff00000003037812 */ /* 0x008fca00078eb804 */
[----:B------:R3:W-:Y:S01]  /*0be0*/  STS [UR8+0x34], R3 ;  /* 0x00003403ff007988 */ /* 0x0007e20008000808 */
[----:B------:R-:W-:Y:S05]  /*0bf0*/  @P3 BRA `(.L_x_25) ;  /* 0x0000000000183947 */ /* 0x000fea0003800000 */
[----:B------:R-:W4:Y:S01]  /*0c00*/  LDS R4, [UR8+0x38] ;  /* 0x00003808ff047984 */ /* 0x000f220008000800 */
[----:B---3--:R-:W-:-:S05]  /*0c10*/  IMAD.MOV.U32 R3, RZ, RZ, 0x3f ;  /* 0x0000003fff037424 */ /* 0x008fca00078e00ff */
[----:B----4-:R-:W-:-:S05]  /*0c20*/  LOP3.LUT R3, R4, 0xff, R3, 0xb8, !PT ;  /* 0x000000ff04037812 */ /* 0x010fca00078eb803 */
[----:B------:R5:W-:Y:S02]  /*0c30*/  STS [UR8+0x38], R3 ;  /* 0x00003803ff007988 */ /* 0x000be40008000808 */
.L_x_24:
[----:B------:R-:W-:Y:S05]  /*0c40*/  BSYNC.RELIABLE B1 ;  /* 0x0000000000017941 */ /* 0x000fea0003800100 */
.L_x_23:
[----:B------:R2:W-:Y:S02]  /*0c50*/  @!P3 STS [UR8+0x20], R12 ;  /* 0x0000200cff00b988 */ /* 0x0005e40008000808 */
.L_x_25:
[----:B------:R-:W-:Y:S05]  /*0c60*/  BSYNC.RECONVERGENT B2 ;  /* 0x0000000000027941 */ /* 0x000fea0003800200 */
.L_x_22:
[----:B------:R-:W-:Y:S05]  /*0c70*/  WARPSYNC.ALL ;  /* 0x0000000000007948 */ /* 0x000fea0003800000 */
[----:B------:R-:W-:Y:S01]  /*0c80*/  NOP ;  /* 0x0000000000007918 */ /* 0x000fe20000000000 */
[----:B---345:R-:W3:Y:S01]  /*0c90*/  LDC R3, c[0x0][0x39c] ;  /* 0x0000e700ff037b82 */ /* 0x038ee20000000800 */
[----:B------:R-:W-:Y:S01]  /*0ca0*/  BSSY.RECONVERGENT B2, `(.L_x_26) ;  /* 0x0000010000027945 */ /* 0x000fe20003800200 */
[----:B---3--:R-:W-:-:S05]  /*0cb0*/  VIADD R3, R3, 0xffffffff ;  /* 0xffffffff03037836 */ /* 0x008fca0000000000 */
[----:B------:R3:W-:Y:S01]  /*0cc0*/  @!P3 STS [UR8+0x24], R3 ;  /* 0x00002403ff00b988 */ /* 0x0007e20008000808 */
[----:B------:R-:W-:Y:S05]  /*0cd0*/  @P3 BRA `(.L_x_27) ;  /* 0x0000000000303947 */ /* 0x000fea0003800000 */
[----:B------:R-:W4:Y:S01]  /*0ce0*/  LDS R5, [UR8+0x34] ;  /* 0x00003408ff057984 */ /* 0x000f220008000800 */
[----:B------:R-:W5:Y:S03]  /*0cf0*/  LDC.64 R6, c[0x0][0x3b0] ;  /* 0x0000ec00ff067b82 */ /* 0x000f660000000a00 */
[----:B------:R-:W2:Y:S01]  /*0d00*/  LDS R4, [UR8+0x1c] ;  /* 0x00001c08ff047984 */ /* 0x000ea20008000800 */
[C---:B-----5:R-:W-:Y:S01]  /*0d10*/  SHF.L.U64.HI R7, R6.reuse, 0x1, R7 ;  /* 0x0000000106077819 */ /* 0x060fe20000010207 */
[----:B------:R-:W-:-:S03]  /*0d20*/  IMAD.SHL.U32 R6, R6, 0x2, RZ ;  /* 0x0000000206067824 */ /* 0x000fc600078e00ff */
[--C-:B------:R-:W-:Y:S02]  /*0d30*/  SHF.R.U32.HI R9, RZ, 0x4, R7.reuse ;  /* 0x00000004ff097819 */ /* 0x100fe40000011607 */
[----:B------:R-:W-:-:S05]  /*0d40*/  SHF.R.U64 R6, R6, 0x4, R7 ;  /* 0x0000000406067819 */ /* 0x000fca0000001207 */
[----:B------:R5:W-:Y:S01]  /*0d50*/  STS [UR8+0xc], R6 ;  /* 0x00000c06ff007988 */ /* 0x000be20008000808 */
[----:B----4-:R-:W-:Y:S02]  /*0d60*/  LOP3.LUT R5, R5, 0x7, RZ, 0xb8, !PT ;  /* 0x0000000705057812 */ /* 0x010fe400078eb8ff */
[----:B--2---:R-:W-:-:S03]  /*0d70*/  LOP3.LUT R4, R4, 0xf, R9, 0xb8, !PT ;  /* 0x0000000f04047812 */ /* 0x004fc600078eb809 */
[----:B------:R5:W-:Y:S04]  /*0d80*/  STS [UR8+0x34], R5 ;  /* 0x00003405ff007988 */ /* 0x000be80008000808 */
[----:B------:R5:W-:Y:S02]  /*0d90*/  STS [UR8+0x1c], R4 ;  /* 0x00001c04ff007988 */ /* 0x000be40008000808 */
.L_x_27:
[----:B------:R-:W-:Y:S05]  /*0da0*/  BSYNC.RECONVERGENT B2 ;  /* 0x0000000000027941 */ /* 0x000fea0003800200 */
.L_x_26:
[----:B------:R-:W-:Y:S04]  /*0db0*/  BSSY.RECONVERGENT B3, `(.L_x_28) ;  /* 0x000001a000037945 */ /* 0x000fe80003800200 */
[----:B------:R-:W-:Y:S04]  /*0dc0*/  BSSY.RELIABLE B2, `(.L_x_29) ;  /* 0x0000015000027945 */ /* 0x000fe80003800100 */
[----:B------:R-:W-:Y:S05]  /*0dd0*/  @P3 BRA `(.L_x_30) ;  /* 0x0000000000203947 */ /* 0x000fea0003800000 */
[----:B-----5:R-:W4:Y:S02]  /*0de0*/  LDS R4, [UR8+0x34] ;  /* 0x00003408ff047984 */ /* 0x020f240008000800 */
[----:B----4-:R-:W-:-:S05]  /*0df0*/  LOP3.LUT R4, R4, 0x38, RZ, 0xb8, !PT ;  /* 0x0000003804047812 */ /* 0x010fca00078eb8ff */
[----:B------:R4:W-:Y:S01]  /*0e00*/  STS [UR8+0x34], R4 ;  /* 0x00003404ff007988 */ /* 0x0009e20008000808 */
[----:B------:R-:W-:Y:S05]  /*0e10*/  @P3 BRA `(.L_x_31) ;  /* 0x0000000000203947 */ /* 0x000fea0003800000 */
[----:B----4-:R-:W4:Y:S01]  /*0e20*/  LDS R4, [UR8+0x8] ;  /* 0x00000808ff047984 */ /* 0x010f220008000800 */
[----:B------:R-:W-:-:S05]  /*0e30*/  IMAD.MOV.U32 R5, RZ, RZ, 0x780 ;  /* 0x00000780ff057424 */ /* 0x000fca00078e00ff */
[----:B----4-:R-:W-:-:S05]  /*0e40*/  LOP3.LUT R4, R4, 0x500, R5, 0xd8, !PT ;  /* 0x0000050004047812 */ /* 0x010fca00078ed805 */
[----:B------:R4:W-:Y:S02]  /*0e50*/  STS [UR8+0x8], R4 ;  /* 0x00000804ff007988 */ /* 0x0009e40008000808 */
.L_x_30:
[----:B------:R-:W-:Y:S05]  /*0e60*/  @P3 BRA `(.L_x_32) ;  /* 0x0000000000283947 */ /* 0x000fea0003800000 */
[----:B----45:R-:W4:Y:S02]  /*0e70*/  LDS R4, [UR8+0x8] ;  /* 0x00000808ff047984 */ /* 0x030f240008000800 */
[----:B----4-:R-:W-:-:S05]  /*0e80*/  LOP3.LUT R4, R4, 0x1800, RZ, 0xb8, !PT ;  /* 0x0000180004047812 */ /* 0x010fca00078eb8ff */
[----:B------:R5:W-:Y:S02]  /*0e90*/  STS [UR8+0x8], R4 ;  /* 0x00000804ff007988 */ /* 0x000be40008000808 */
.L_x_31:
[----:B------:R-:W-:Y:S05]  /*0ea0*/  @P3 BREAK.RELIABLE B2 ;  /* 0x0000000000023942 */ /* 0x000fea0003800100 */
[----:B------:R-:W-:Y:S05]  /*0eb0*/  @P3 BRA `(.L_x_33) ;  /* 0x0000000000243947 */ /* 0x000fea0003800000 */
[----:B----45:R-:W4:Y:S01]  /*0ec0*/  LDS R4, [UR8+0x8] ;  /* 0x00000808ff047984 */ /* 0x030f220008000800 */
[----:B------:R-:W-:-:S05]  /*0ed0*/  IMAD.MOV.U32 R5, RZ, RZ, 0x6000 ;  /* 0x00006000ff057424 */ /* 0x000fca00078e00ff */
[----:B----4-:R-:W-:-:S04]  /*0ee0*/  LOP3.LUT R4, R4, 0x4000, R5, 0xd8, !PT ;  /* 0x0000400004047812 */ /* 0x010fc800078ed805 */
[----:B------:R-:W-:-:S05]  /*0ef0*/  LOP3.LUT R4, R4, 0x400000, RZ, 0xb8, !PT ;  /* 0x0040000004047812 */ /* 0x000fca00078eb8ff */
[----:B------:R4:W-:Y:S02]  /*0f00*/  STS [UR8+0x8], R4 ;  /* 0x00000804ff007988 */ /* 0x0009e40008000808 */
.L_x_32:
[----:B------:R-:W-:Y:S05]  /*0f10*/  BSYNC.RELIABLE B2 ;  /* 0x0000000000027941 */ /* 0x000fea0003800100 */
.L_x_29:
[----:B----45:R-:W4:Y:S02]  /*0f20*/  @!P3 LDS R4, [UR8+0x8] ;  /* 0x00000808ff04b984 */ /* 0x030f240008000800 */
[----:B----4-:R-:W-:-:S05]  /*0f30*/  @!P3 LOP3.LUT R4, R4, 0x8000, RZ, 0xb8, !PT ;  /* 0x000080000404b812 */ /* 0x010fca00078eb8ff */
[----:B------:R4:W-:Y:S02]  /*0f40*/  @!P3 STS [UR8+0x8], R4 ;  /* 0x00000804ff00b988 */ /* 0x0009e40008000808 */
.L_x_33:
[----:B------:R-:W-:Y:S05]  /*0f50*/  BSYNC.RECONVERGENT B3 ;  /* 0x0000000000037941 */ /* 0x000fea0003800200 */
.L_x_28:
[----:B------:R-:W-:Y:S05]  /*0f60*/  WARPSYNC.ALL ;  /* 0x0000000000007948 */ /* 0x000fea0003800000 */
[----:B------:R-:W-:Y:S01]  /*0f70*/  NOP ;  /* 0x0000000000007918 */ /* 0x000fe20000000000 */
[----:B------:R-:W-:-:S04]  /*0f80*/  UIADD3 UR5, UPT, UPT, UR4, 0x80, URZ ;  /* 0x0000008004057890 */ /* 0x000fc8000fffe0ff */
[----:B------:R-:W-:-:S04]  /*0f90*/  UIADD3 UR26, UP0, UPT, UR5, UR20, URZ ;  /* 0x00000014051a7290 */ /* 0x000fc8000ff1e0ff */
[----:B------:R-:W-:Y:S01]  /*0fa0*/  ULEA.HI.X.SX32 UR27, UR5, UR21, 0x1, UP0 ;  /* 0x00000015051b7291 */ /* 0x000fe200080f0eff */
[----:B------:R-:W-:Y:S11]  /*0fb0*/  @P0 BRA `(.L_x_34) ;  /* 0x0000000000300947 */ /* 0x000ff60003800000 */
[----:B----45:R-:W4:Y:S01]  /*0fc0*/  S2R R4, SR_LANEID ;  /* 0x0000000000047919 */ /* 0x030f220000000000 */
[----:B------:R-:W-:Y:S05]  /*0fd0*/  WARPSYNC.ALL ;  /* 0x0000000000007948 */ /* 0x000fea0003800000 */
[----:B------:R-:W-:Y:S01]  /*0fe0*/  NOP ;  /* 0x0000000000007918 */ /* 0x000fe20000000000 */
[----:B----4-:R-:W-:-:S05]  /*0ff0*/  IMAD.SHL.U32 R6, R4, 0x4, RZ ;  /* 0x0000000404067824 */ /* 0x010fca00078e00ff */
[----:B------:R-:W4:Y:S01]  /*1000*/  LDS R7, [R6+UR8] ;  /* 0x0000000806077984 */ /* 0x000f220008000800 */
[----:B------:R-:W-:-:S05]  /*1010*/  IADD3 R4, P1, PT, R6, UR26, RZ ;  /* 0x0000001a06047c10 */ /* 0x000fca000ff3e0ff */
[----:B------:R-:W-:-:S05]  /*1020*/  IMAD.X R5, RZ, RZ, UR27, P1 ;  /* 0x0000001bff057e24 */ /* 0x000fca00088e06ff */
[----:B----4-:R4:W5:Y:S01]  /*1030*/  ATOMG.E.EXCH.STRONG.GPU PT, RZ, [R4], R7 ;  /* 0x0000000704ff73a8 */ /* 0x01096200041ee100 */
[----:B------:R-:W-:-:S04]  /*1040*/  DEPBAR {5,4,3,2,1,0} ;  /* 0x0000003f0000791a */ /* 0x000fc80000000000 */
[----:B------:R-:W2:Y:S02]  /*1050*/  CCTL.E.C.LDCU.IV.DEEP [UR26] ;  /* 0x000000001a007540 */ /* 0x000ea40009c08000 */
[----:B--2---:R4:W-:Y:S01]  /*1060*/  UTMACCTL.IV [UR26] ;  /* 0x000000001a0079b9 */ /* 0x0049e20008000000 */
[----:B------:R-:W-:Y:S01]  /*1070*/  NOP ;  /* 0x0000000000007918 */ /* 0x000fe20000000000 */
.L_x_34:
[----:B------:R-:W-:Y:S05]  /*1080*/  @P0 BRA `(.L_x_35) ;  /* 0x00000000000c0947 */ /* 0x000fea0003800000 */
[----:B------:R0:W-:Y:S01]  /*1090*/  UTMACMDFLUSH ;  /* 0x00000000000079b7 */ /* 0x0001e20000000000 */
[----:B------:R-:W-:Y:S05]  /*10a0*/  @P0 BRA `(.L_x_35) ;  /* 0x0000000000040947 */ /* 0x000fea0003800000 */
[----:B------:R-:W-:-:S04]  /*10b0*/  DEPBAR.LE SB0, 0x0 ;  /* 0x000080000000791a */ /* 0x000fc80000000000 */
.L_x_35:
[----:B------:R-:W-:Y:S05]  /*10c0*/  WARPSYNC.ALL ;  /* 0x0000000000007948 */ /* 0x000fea0003800000 */
[----:B------:R-:W-:Y:S01]  /*10d0*/  NOP ;  /* 0x0000000000007918 */ /* 0x000fe20000000000 */
[----:B-----5:R-:W-:Y:S06]  /*10e0*/  BAR.SYNC.DEFER_BLOCKING 0x0 ;  /* 0x0000000000007b1d */ /* 0x020fec0000010000 */
[----:B------:R-:W-:Y:S02]  /*10f0*/  BSSY.RECONVERGENT B3, `(.L_x_36) ;  /* 0x000000b000037945 */ /* 0x000fe40003800200 */
[----:B------:R-:W-:Y:S06]  /*1100*/  BAR.SYNC.DEFER_BLOCKING 0x0 ;  /* 0x0000000000007b1d */ /* 0x000fec0000010000 */
[----:B------:R5:W-:Y:S01]  /*1110*/  @!P0 STS [R11], RZ ;  /* 0x000000ff0b008388 */ /* 0x000be20000000800 */
[----:B------:R-:W-:Y:S01]  /*1120*/  NOP ;  /* 0x0000000000007918 */ /* 0x000fe20000000000 */
[----:B------:R-:W-:Y:S05]  /*1130*/  @P3 BRA `(.L_x_37) ;  /* 0x0000000000183947 */ /* 0x000fea0003800000 */
[----:B----4-:R-:W4:Y:S01]  /*1140*/  LDS R4, [UR8+0x8] ;  /* 0x00000808ff047984 */ /* 0x010f220008000800 */
[----:B------:R-:W2:Y:S01]  /*1150*/  LDC.64 R6, c[0x0][0x390] ;  /* 0x0000e400ff067b82 */ /* 0x000ea20000000a00 */
[----:B------:R-:W-:Y:S02]  /*1160*/  IMAD.MOV.U32 R5, RZ, RZ, 0x70 ;  /* 0x00000070ff057424 */ /* 0x000fe400078e00ff */
[----:B--2---:R2:W-:Y:S03]  /*1170*/  STS.64 [UR8], R6 ;  /* 0x00000006ff007988 */ /* 0x0045e60008000a08 */
[----:B----4-:R-:W-:-:S05]  /*1180*/  LOP3.LUT R4, R4, 0x10, R5, 0xd8, !PT ;  /* 0x0000001004047812 */ /* 0x010fca00078ed805 */
[----:B------:R2:W-:Y:S02]  /*1190*/  STS [UR8+0x8], R4 ;  /* 0x00000804ff007988 */ /* 0x0005e40008000808 */
.L_x_37:
[----:B----4-:R-:W-:Y:S05]  /*11a0*/  BSYNC.RECONVERGENT B3 ;  /* 0x0000000000037941 */ /* 0x010fea0003800200 */
.L_x_36:
[----:B------:R-:W-:Y:S04]  /*11b0*/  BSSY.RECONVERGENT B4, `(.L_x_38) ;  /* 0x0000011000047945 */ /* 0x000fe80003800200 */
[----:B------:R-:W-:Y:S04]  /*11c0*/  BSSY.RELIABLE B3, `(.L_x_39) ;  /* 0x000000e000037945 */ /* 0x000fe80003800100 */
[----:B------:R-:W-:Y:S05]  /*11d0*/  @P3 BRA `(.L_x_40) ;  /* 0x0000000000243947 */ /* 0x000fea0003800000 */
[----:B--2---:R-:W2:Y:S01]  /*11e0*/  LDS R4, [UR8+0x34] ;  /* 0x00003408ff047984 */ /* 0x004ea20008000800 */
[----:B------:R-:W-:-:S05]  /*11f0*/  IMAD.MOV.U32 R5, RZ, RZ, 0x3f000000 ;  /* 0x3f000000ff057424 */ /* 0x000fca00078e00ff */
[----:B--2---:R-:W-:-:S05]  /*1200*/  LOP3.LUT R4, R4, 0xff000000, R5, 0xb8, !PT ;  /* 0xff00000004047812 */ /* 0x004fca00078eb805 */
[----:B------:R2:W-:Y:S01]  /*1210*/  STS [UR8+0x34], R4 ;  /* 0x00003404ff007988 */ /* 0x0005e20008000808 */
[----:B------:R-:W-:Y:S05]  /*1220*/  @P3 BRA `(.L_x_41) ;  /* 0x00000000001c3947 */ /* 0x000fea0003800000 */
[----:B--2---:R-:W2:Y:S01]  /*1230*/  LDS R4, [UR8+0x38] ;  /* 0x00003808ff047984 */ /* 0x004ea20008000800 */
[----:B------:R-:W-:-:S05]  /*1240*/  IMAD.MOV.U32 R5, RZ, RZ, 0x7f ;  /* 0x0000007fff057424 */ /* 0x000fca00078e00ff */
[----:B--2---:R-:W-:-:S05]  /*1250*/  LOP3.LUT R4, R4, 0xff, R5, 0xb8, !PT ;  /* 0x000000ff04047812 */ /* 0x004fca00078eb805 */
[----:B------:R4:W-:Y:S02]  /*1260*/  STS [UR8+0x38], R4 ;  /* 0x00003804ff007988 */ /* 0x0009e40008000808 */
.L_x_40:
[----:B------:R-:W-:Y:S05]  /*1270*/  @P3 BREAK.RELIABLE B3 ;  /* 0x0000000000033942 */ /* 0x000fea0003800100 */
[----:B------:R-:W-:Y:S05]  /*1280*/  @P3 BRA `(.L_x_42) ;  /* 0x00000000000c3947 */ /* 0x000fea0003800000 */
[----:B------:R2:W-:Y:S02]  /*1290*/  STS [UR8+0x20], R3 ;  /* 0x00002003ff007988 */ /* 0x0005e40008000808 */
.L_x_41:
[----:B------:R-:W-:Y:S05]  /*12a0*/  BSYNC.RELIABLE B3 ;  /* 0x0000000000037941 */ /* 0x000fea0003800100 */
.L_x_39:
[----:B------:R2:W-:Y:S02]  /*12b0*/  @!P3 STS [UR8+0x24], R2 ;  /* 0x00002402ff00b988 */ /* 0x0005e40008000808 */
.L_x_42:
[----:B------:R-:W-:Y:S05]  /*12c0*/  BSYNC.RECONVERGENT B4 ;  /* 0x0000000000047941 */ /* 0x000fea0003800200 */
.L_x_38:
[----:B------:R-:W-:Y:S05]  /*12d0*/  WARPSYNC.ALL ;  /* 0x0000000000007948 */ /* 0x000fea0003800000 */
[----:B------:R-:W-:Y:S01]  /*12e0*/  NOP ;  /* 0x0000000000007918 */ /* 0x000fe20000000000 */
[----:B------:R-:W-:Y:S04]  /*12f0*/  BSSY.RECONVERGENT B4, `(.L_x_43) ;  /* 0x000000e000047945 */ /* 0x000fe80003800200 */
[----:B------:R-:W-:Y:S05]  /*1300*/  @P3 BRA `(.L_x_44) ;  /* 0x0000000000303947 */ /* 0x000fea0003800000 */
[----:B--23--:R-:W2:Y:S01]  /*1310*/  LDS R3, [UR8+0x34] ;  /* 0x00003408ff037984 */ /* 0x00cea20008000800 */
[----:B----4-:R-:W3:Y:S03]  /*1320*/  LDC.64 R4, c[0x0][0x3b8] ;  /* 0x0000ee00ff047b82 */ /* 0x010ee60000000a00 */
[----:B------:R-:W4:Y:S01]  /*1330*/  LDS R2, [UR8+0x1c] ;  /* 0x00001c08ff027984 */ /* 0x000f220008000800 */
[C---:B---3--:R-:W-:Y:S01]  /*1340*/  SHF.L.U64.HI R5, R4.reuse, 0x1, R5 ;  /* 0x0000000104057819 */ /* 0x048fe20000010205 */
[----:B------:R-:W-:-:S03]  /*1350*/  IMAD.SHL.U32 R4, R4, 0x2, RZ ;  /* 0x0000000204047824 */ /* 0x000fc600078e00ff */
[--C-:B------:R-:W-:Y:S02]  /*1360*/  SHF.R.U32.HI R7, RZ, 0x4, R5.reuse ;  /* 0x00000004ff077819 */ /* 0x100fe40000011605 */
[----:B------:R-:W-:-:S05]  /*1370*/  SHF.R.U64 R4, R4, 0x4, R5 ;  /* 0x0000000404047819 */ /* 0x000fca0000001205 */
[----:B------:R3:W-:Y:S01]  /*1380*/  STS [UR8+0xc], R4 ;  /* 0x00000c04ff007988 */ /* 0x0007e20008000808 */
[----:B--2---:R-:W-:Y:S02]  /*1390*/  LOP3.LUT R3, R3, 0x7, RZ, 0xb8, !PT ;  /* 0x0000000703037812 */ /* 0x004fe400078eb8ff */
[----:B----4-:R-:W-:-:S03]  /*13a0*/  LOP3.LUT R2, R2, 0xf, R7, 0xb8, !PT ;  /* 0x0000000f02027812 */ /* 0x010fc600078eb807 */
[----:B------:R3:W-:Y:S04]  /*13b0*/  STS [UR8+0x34], R3 ;  /* 0x00003403ff007988 */ /* 0x0007e80008000808 */
[----:B------:R3:W-:Y:S02]  /*13c0*/  STS [UR8+0x1c], R2 ;  /* 0x00001c02ff007988 */ /* 0x0007e40008000808 */
.L_x_44:
[----:B------:R-:W-:Y:S05]  /*13d0*/  BSYNC.RECONVERGENT B4 ;  /* 0x0000000000047941 */ /* 0x000fea0003800200 */
.L_x_43:
[----:B------:R-:W-:Y:S04]  /*13e0*/  BSSY.RECONVERGENT B5, `(.L_x_45) ;  /* 0x000001a000057945 */ /* 0x000fe80003800200 */
[----:B------:R-:W-:Y:S04]  /*13f0*/  BSSY.RELIABLE B4, `(.L_x_46) ;  /* 0x0000015000047945 */ /* 0x000fe80003800100 */
[----:B------:R-:W-:Y:S05]  /*1400*/  @P3 BRA `(.L_x_47) ;  /* 0x0000000000203947 */ /* 0x000fea0003800000 */
[----:B--23--:R-:W2:Y:S02]  /*1410*/  LDS R2, [UR8+0x34] ;  /* 0x00003408ff027984 */ /* 0x00cea40008000800 */
[----:B--2---:R-:W-:-:S05]  /*1420*/  LOP3.LUT R2, R2, 0x38, RZ, 0xb8, !PT ;  /* 0x0000003802027812 */ /* 0x004fca00078eb8ff */
[----:B------:R2:W-:Y:S01]  /*1430*/  STS [UR8+0x34], R2 ;  /* 0x00003402ff007988 */ /* 0x0005e20008000808 */
[----:B------:R-:W-:Y:S05]  /*1440*/  @P3 BRA `(.L_x_48) ;  /* 0x0000000000203947 */ /* 0x000fea0003800000 */
[----:B--2---:R-:W2:Y:S01]  /*1450*/  LDS R2, [UR8+0x8] ;  /* 0x00000808ff027984 */ /* 0x004ea20008000800 */
[----:B------:R-:W-:-:S05]  /*1460*/  IMAD.MOV.U32 R3, RZ, RZ, 0x780 ;  /* 0x00000780ff037424 */ /* 0x000fca00078e00ff */
[----:B--2---:R-:W-:-:S05]  /*1470*/  LOP3.LUT R2, R2, 0x500, R3, 0xd8, !PT ;  /* 0x0000050002027812 */ /* 0x004fca00078ed803 */
[----:B------:R2:W-:Y:S02]  /*1480*/  STS [UR8+0x8], R2 ;  /* 0x00000802ff007988 */ /* 0x0005e40008000808 */
.L_x_47:
[----:B------:R-:W-:Y:S05]  /*1490*/  @P3 BRA `(.L_x_49) ;  /* 0x0000000000283947 */ /* 0x000fea0003800000 */
[----:B--23--:R-:W2:Y:S02]  /*14a0*/  LDS R2, [UR8+0x8] ;  /* 0x00000808ff027984 */ /* 0x00cea40008000800 */
[----:B--2---:R-:W-:-:S05]  /*14b0*/  LOP3.LUT R2, R2, 0x1800, RZ, 0xb8, !PT ;  /* 0x0000180002027812 */ /* 0x004fca00078eb8ff */
[----:B------:R3:W-:Y:S02]  /*14c0*/  STS [UR8+0x8], R2 ;  /* 0x00000802ff007988 */ /* 0x0007e40008000808 */
.L_x_48:
[----:B------:R-:W-:Y:S05]  /*14d0*/  @P3 BREAK.RELIABLE B4 ;  /* 0x0000000000043942 */ /* 0x000fea0003800100 */
[----:B------:R-:W-:Y:S05]  /*14e0*/  @P3 BRA `(.L_x_50) ;  /* 0x0000000000243947 */ /* 0x000fea0003800000 */
[----:B--23--:R-:W2:Y:S01]  /*14f0*/  LDS R2, [UR8+0x8] ;  /* 0x00000808ff027984 */ /* 0x00cea20008000800 */
[----:B------:R-:W-:-:S05]  /*1500*/  IMAD.MOV.U32 R3, RZ, RZ, 0x6000 ;  /* 0x00006000ff037424 */ /* 0x000fca00078e00ff */
[----:B--2---:R-:W-:-:S04]  /*1510*/  LOP3.LUT R2, R2, 0x6000, R3, 0xd8, !PT ;  /* 0x0000600002027812 */ /* 0x004fc800078ed803 */
[----:B------:R-:W-:-:S05]  /*1520*/  LOP3.LUT R2, R2, 0x400000, RZ, 0xb8, !PT ;  /* 0x0040000002027812 */ /* 0x000fca00078eb8ff */
[----:B------:R2:W-:Y:S02]  /*1530*/  STS [UR8+0x8], R2 ;  /* 0x00000802ff007988 */ /* 0x0005e40008000808 */
.L_x_49:
[----:B------:R-:W-:Y:S05]  /*1540*/  BSYNC.RELIABLE B4 ;  /* 0x0000000000047941 */ /* 0x000fea0003800100 */
.L_x_46:
[----:B--23--:R-:W2:Y:S02]  /*1550*/  @!P3 LDS R2, [UR8+0x8] ;  /* 0x00000808ff02b984 */ /* 0x00cea40008000800 */
[----:B--2---:R-:W-:-:S05]  /*1560*/  @!P3 LOP3.LUT R2, R2, 0x8000, RZ, 0xb8, !PT ;  /* 0x000080000202b812 */ /* 0x004fca00078eb8ff */
[----:B------:R2:W-:Y:S02]  /*1570*/  @!P3 STS [UR8+0x8], R2 ;  /* 0x00000802ff00b988 */ /* 0x0005e40008000808 */
.L_x_50:
[----:B------:R-:W-:Y:S05]  /*1580*/  BSYNC.RECONVERGENT B5 ;  /* 0x0000000000057941 */ /* 0x000fea0003800200 */
.L_x_45:
[----:B------:R-:W-:Y:S05]  /*1590*/  WARPSYNC.ALL ;  /* 0x0000000000007948 */ /* 0x000fea0003800000 */
[----:B------:R-:W-:Y:S01]  /*15a0*/  NOP ;  /* 0x0000000000007918 */ /* 0x000fe20000000000 */
[----:B------:R-:W-:-:S04]  /*15b0*/  UIADD3 UR4, UPT, UPT, UR4, 0x100, URZ ;  /* 0x0000010004047890 */ /* 0x000fc8000fffe0ff */
[----:B------:R-:W-:-:S04]  /*15c0*/  UIADD3 UR20, UP0, UPT, UR4, UR20, URZ ;  /* 0x0000001404147290 */ /* 0x000fc8000ff1e0ff */
[----:B------:R-:W-:Y:S01]  /*15d0*/  ULEA.HI.X.SX32 UR21, UR4, UR21, 0x1, UP0 ;  /* 0x0000001504157291 */ /* 0x000fe200080f0eff */
[----:B------:R-:W-:Y:S11]  /*15e0*/  @P0 BRA `(.L_x_51) ;  /* 0x0000000000300947 */ /* 0x000ff60003800000 */
[----:B--23--:R-:W2:Y:S01]  /*15f0*/  S2R R2, SR_LANEID ;  /* 0x0000000000027919 */ /* 0x00cea20000000000 */
[----:B------:R-:W-:Y:S05]  /*1600*/  WARPSYNC.ALL ;  /* 0x0000000000007948 */ /* 0x000fea0003800000 */
[----:B------:R-:W-:Y:S01]  /*1610*/  NOP ;  /* 0x0000000000007918 */ /* 0x000fe20000000000 */
[----:B--2-4-:R-:W-:-:S05]  /*1620*/  IMAD.SHL.U32 R4, R2, 0x4, RZ ;  /* 0x0000000402047824 */ /* 0x014fca00078e00ff */
[----:B------:R-:W2:Y:S01]  /*1630*/  LDS R5, [R4+UR8] ;  /* 0x0000000804057984 */ /* 0x000ea20008000800 */
[----:B------:R-:W-:-:S05]  /*1640*/  IADD3 R2, P1, PT, R4, UR20, RZ ;  /* 0x0000001404027c10 */ /* 0x000fca000ff3e0ff */
[----:B------:R-:W-:-:S05]  /*1650*/  IMAD.X R3, RZ, RZ, UR21, P1 ;  /* 0x00000015ff037e24 */ /* 0x000fca00088e06ff */
[----:B--2---:R2:W3:Y:S01]  /*1660*/  ATOMG.E.EXCH.STRONG.GPU PT, RZ, [R2], R5 ;  /* 0x0000000502ff73a8 */ /* 0x0044e200041ee100 */
[----:B------:R-:W-:-:S04]  /*1670*/  DEPBAR {5,4,3,2,1,0} ;  /* 0x0000003f0000791a */ /* 0x000fc80000000000 */
[----:B------:R-:W4:Y:S02]  /*1680*/  CCTL.E.C.LDCU.IV.DEEP [UR20] ;  /* 0x0000000014007540 */ /* 0x000f240009c08000 */
[----:B----4-:R2:W-:Y:S01]  /*1690*/  UTMACCTL.IV [UR20] ;  /* 0x00000000140079b9 */ /* 0x0105e20008000000 */
[----:B------:R-:W-:Y:S01]  /*16a0*/  NOP ;  /* 0x0000000000007918 */ /* 0x000fe20000000000 */
.L_x_51:
[----:B------:R-:W-:Y:S05]  /*16b0*/  @P0 BRA `(.L_x_52) ;  /* 0x00000000000c0947 */ /* 0x000fea0003800000 */
[----:B------:R0:W-:Y:S01]  /*16c0*/  UTMACMDFLUSH ;  /* 0x00000000000079b7 */ /* 0x0001e20000000000 */
[----:B------:R-:W-:Y:S05]  /*16d0*/  @P0 BRA `(.L_x_52) ;  /* 0x0000000000040947 */ /* 0x000fea0003800000 */
[----:B------:R-:W-:-:S04]  /*16e0*/  DEPBAR.LE SB0, 0x0 ;  /* 0x000080000000791a */ /* 0x000fc80000000000 */
.L_x_52:
[----:B------:R-:W-:Y:S05]  /*16f0*/  WARPSYNC.ALL ;  /* 0x0000000000007948 */ /* 0x000fea0003800000 */
[----:B------:R-:W-:Y:S01]  /*1700*/  NOP ;  /* 0x0000000000007918 */ /* 0x000fe20000000000 */
[----:B---3--:R-:W-:Y:S01]  /*1710*/  BAR.SYNC.DEFER_BLOCKING 0x0 ;  /* 0x0000000000007b1d */ /* 0x008fe20000010000 */
[----:B--2---:R-:W-:Y:S01]  /*1720*/  SHF.R.U32.HI R2, RZ, 0x5, R0 ;  /* 0x00000005ff027819 */ /* 0x004fe20000011600 */
[----:B------:R-:W-:-:S03]  /*1730*/  UIADD3 UR12, UPT, UPT, UR8, 0x9020, URZ ;  /* 0x00009020080c7890 */ /* 0x000fc6000fffe0ff */
[----:B------:R-:W-:Y:S01]  /*1740*/  R2UR UR22, R2 ;  /* 0x00000000021672ca */ /* 0x000fe200000e0000 */
[----:B------:R-:W-:Y:S01]  /*1750*/  VOTEU.ALL UP0, P3 ;  /* 0x0000000000ff7886 */ /* 0x000fe20001800000 */
[----:B------:R-:W-:Y:S01]  /*1760*/  UMOV UR4, 0x1 ;  /* 0x0000000100047882 */ /* 0x000fe20000000000 */
[----:B------:R-:W-:Y:S01]  /*1770*/  VOTEU.ALL UP1, P3 ;  /* 0x0000000000ff7886 */ /* 0x000fe20001820000 */
[----:B------:R-:W-:Y:S02]  /*1780*/  BSSY.RECONVERGENT B5, `(.L_x_53) ;  /* 0x0000018000057945 */ /* 0x000fe40003800200 */
[----:B------:R-:W-:-:S04]  /*1790*/  @!UP0 UIADD3 UR10, UPT, UPT, -UR4, 0x100000, URZ ;  /* 0x00100000040a8890 */ /* 0x000fc8000fffe1ff */
[----:B------:R-:W-:Y:S02]  /*17a0*/  @!UP0 USHF.L.U32 UR11, UR10, 0xb, URZ ;  /* 0x0000000b0a0b8899 */ /* 0x000fe400080006ff */
[----:B------:R-:W-:Y:S02]  /*17b0*/  @!UP0 USHF.L.U32 UR10, UR10, 0x1, URZ ;  /* 0x000000010a0a8899 */ /* 0x000fe400080006ff */
[----:B------:R-:W-:-:S04]  /*17c0*/  @!UP0 UIADD3 UR4, UPT, UPT, -UR4, 0x100000, URZ ;  /* 0x0010000004048890 */ /* 0x000fc8000fffe1ff */
[----:B------:R-:W-:Y:S02]  /*17d0*/  @!UP0 USHF.L.U32 UR5, UR4, 0xb, URZ ;  /* 0x0000000b04058899 */ /* 0x000fe400080006ff */
[----:B------:R-:W-:Y:S01]  /*17e0*/  @!UP0 USHF.L.U32 UR4, UR4, 0x1, URZ ;  /* 0x0000000104048899 */ /* 0x000fe200080006ff */
[----:B------:R-:W-:Y:S01]  /*17f0*/  VOTEU.ALL UP0, P3 ;  /* 0x0000000000ff7886 */ /* 0x000fe20001800000 */
[----:B------:R-:W2:Y:S04]  /*1800*/  FENCE.VIEW.ASYNC.S ;  /* 0x00000000000073c6 */ /* 0x000ea80000000000 */
[----:B--2---:R2:W3:Y:S06]  /*1810*/  @!UP0 SYNCS.EXCH.64 URZ, [UR8+0x9000], UR10 ;  /* 0x0090000a08ff85b2 */ /* 0x0044ec0008000100 */
[----:B------:R2:W3:Y:S02]  /*1820*/  @!UP1 SYNCS.EXCH.64 URZ, [UR8+0x9020], UR4 ;  /* 0x0090200408ff95b2 */ /* 0x0004e40008000100 */
[----:B---3--:R-:W-:Y:S06]  /*1830*/  BAR.SYNC.DEFER_BLOCKING 0x0 ;  /* 0x0000000000007b1d */ /* 0x008fec0000010000 */
[----:B------:R-:W-:Y:S05]  /*1840*/  @P3 BRA `(.L_x_54) ;  /* 0x00000000002c3947 */ /* 0x000fea0003800000 */
[----:B--2---:R-:W-:Y:S02]  /*1850*/  UMOV UR4, 0x1 ;  /* 0x0000000100047882 */ /* 0x004fe40000000000 */
[----:B------:R-:W-:-:S04]  /*1860*/  UIADD3 UR10, UPT, UPT, -UR4, 0x100000, URZ ;  /* 0x00100000040a7890 */ /* 0x000fc8000fffe1ff */
[----:B------:R-:W-:Y:S02]  /*1870*/  USHF.L.U32 UR11, UR10, 0xb, URZ ;  /* 0x0000000b0a0b7899 */ /* 0x000fe400080006ff */
[----:B------:R-:W-:Y:S02]  /*1880*/  USHF.L.U32 UR10, UR10, 0x1, URZ ;  /* 0x000000010a0a7899 */ /* 0x000fe400080006ff */
[----:B------:R-:W-:-:S04]  /*1890*/  UIADD3 UR4, UPT, UPT, -UR4, 0x100000, URZ ;  /* 0x0010000004047890 */ /* 0x000fc8000fffe1ff */
[----:B------:R-:W-:Y:S02]  /*18a0*/  USHF.L.U32 UR5, UR4, 0xb, URZ ;  /* 0x0000000b04057899 */ /* 0x000fe400080006ff */
[----:B------:R-:W-:Y:S01]  /*18b0*/  USHF.L.U32 UR4, UR4, 0x1, URZ ;  /* 0x0000000104047899 */ /* 0x000fe200080006ff */
[----:B------:R-:W2:Y:S03]  /*18c0*/  FENCE.VIEW.ASYNC.S ;  /* 0x00000000000073c6 */ /* 0x000ea60000000000 */
[----:B--2---:R3:W2:Y:S08]  /*18d0*/  SYNCS.EXCH.64 URZ, [UR8+0x9008], UR10 ;  /* 0x0090080a08ff75b2 */ /* 0x0046b00008000100 */
[----:B------:R3:W4:Y:S02]  /*18e0*/  SYNCS.EXCH.64 URZ, [UR8+0x9028], UR4 ;  /* 0x0090280408ff75b2 */ /* 0x0007240008000100 */
[----:B---3--:R-:W-:Y:S01]  /*18f0*/  NOP ;  /* 0x0000000000007918 */ /* 0x008fe20000000000 */
.L_x_54:
[----:B--2---:R-:W-:Y:S05]  /*1900*/  BSYNC.RECONVERGENT B5 ;  /* 0x0000000000057941 */ /* 0x004fea0003800200 */
.L_x_53:
[----:B----4-:R-:W-:Y:S01]  /*1910*/  BAR.SYNC.DEFER_BLOCKING 0x0 ;  /* 0x0000000000007b1d */ /* 0x010fe20000010000 */
[----:B------:R-:W-:Y:S01]  /*1920*/  USHF.L.U32 UR15, UR7, 0x7, URZ ;  /* 0x00000007070f7899 */ /* 0x000fe200080006ff */
[----:B------:R-:W-:Y:S01]  /*1930*/  ISETP.GE.AND P0, PT, R10, 0x1, PT ;  /* 0x000000010a00780c */ /* 0x000fe20003f06270 */
[----:B------:R-:W-:-:S03]  /*1940*/  USHF.L.U32 UR19, UR9, 0x6, URZ ;  /* 0x0000000609137899 */ /* 0x000fc600080006ff */
[----:B------:R-:W-:Y:S04]  /*1950*/  BSSY.RECONVERGENT B5, `(.L_x_55) ;  /* 0x000000d000057945 */ /* 0x000fe80003800200 */
[----:B------:R-:W-:Y:S05]  /*1960*/  @P3 BRA `(.L_x_56) ;  /* 0x00000000002c3947 */ /* 0x000fea0003800000 */
[----:B------:R-:W-:Y:S02]  /*1970*/  UMOV UR4, 0x1 ;  /* 0x0000000100047882 */ /* 0x000fe40000000000 */
[----:B------:R-:W-:-:S04]  /*1980*/  UIADD3 UR10, UPT, UPT, -UR4, 0x100000, URZ ;  /* 0x00100000040a7890 */ /* 0x000fc8000fffe1ff */
[----:B------:R-:W-:Y:S02]  /*1990*/  USHF.L.U32 UR11, UR10, 0xb, URZ ;  /* 0x0000000b0a0b7899 */ /* 0x000fe400080006ff */
[----:B------:R-:W-:Y:S02]  /*19a0*/  USHF.L.U32 UR10, UR10, 0x1, URZ ;  /* 0x000000010a0a7899 */ /* 0x000fe400080006ff */
[----:B------:R-:W-:-:S04]  /*19b0*/  UIADD3 UR4, UPT, UPT, -UR4, 0x100000, URZ ;  /* 0x0010000004047890 */ /* 0x000fc8000fffe1ff */
[----:B------:R-:W-:Y:S02]  /*19c0*/  USHF.L.U32 UR5, UR4, 0xb, URZ ;  /* 0x0000000b04057899 */ /* 0x000fe400080006ff */
[----:B------:R-:W-:Y:S01]  /*19d0*/  USHF.L.U32 UR4, UR4, 0x1, URZ ;  /* 0x0000000104047899 */ /* 0x000fe200080006ff */
[----:B------:R-:W2:Y:S03]  /*19e0*/  FENCE.VIEW.ASYNC.S ;  /* 0x00000000000073c6 */ /* 0x000ea60000000000 */
[----:B--2---:R2:W3:Y:S08]  /*19f0*/  SYNCS.EXCH.64 URZ, [UR8+0x9010], UR10 ;  /* 0x0090100a08ff75b2 */ /* 0x0044f00008000100 */
[----:B------:R2:W4:Y:S01]  /*1a00*/  SYNCS.EXCH.64 URZ, [UR8+0x9030], UR4 ;  /* 0x0090300408ff75b2 */ /* 0x0005220008000100 */
[----:B------:R-:W-:Y:S01]  /*1a10*/  NOP ;  /* 0x0000000000007918 */ /* 0x000fe20000000000 */
.L_x_56:
[----:B--2---:R-:W-:Y:S05]  /*1a20*/  BSYNC.RECONVERGENT B5 ;  /* 0x0000000000057941 */ /* 0x004fea0003800200 */
.L_x_55:
[----:B------:R-:W-:Y:S05]  /*1a30*/  @!P0 BRA `(.L_x_57) ;  /* 0x0000000800148947 */ /* 0x000fea0003800000 */
[----:B---34-:R-:W-:Y:S01]  /*1a40*/  BAR.SYNC.DEFER_BLOCKING 0x0 ;  /* 0x0000000000007b1d */ /* 0x018fe20000010000 */
[----:B------:R-:W-:Y:S01]  /*1a50*/  @!P3 IMAD.MOV.U32 R2, RZ, RZ, 0x3000 ;  /* 0x00003000ff02b424 */ /* 0x000fe200078e00ff */
[----:B------:R-:W-:Y:S02]  /*1a60*/  ELECT P1, URZ, PT ;  /* 0x0000000000ff782f */ /* 0x000fe40003820000 */
[----:B------:R-:W-:Y:S02]  /*1a70*/  ELECT P0, URZ, PT ;  /* 0x0000000000ff782f */ /* 0x000fe40003800000 */
[C---:B------:R-:W-:Y:S01]  /*1a80*/  ISETP.LT.U32.AND P1, PT, R68.reuse, 0x20, P1 ;  /* 0x000000204400780c */ /* 0x040fe20000f21070 */
[----:B------:R-:W-:Y:S01]  /*1a90*/  UMOV UR11, UR15 ;  /* 0x0000000f000b7c82 */ /* 0x000fe20008000000 */
[----:B------:R-:W-:Y:S01]  /*1aa0*/  ISETP.LT.U32.AND P0, PT, R68, 0x20, P0 ;  /* 0x000000204400780c */ /* 0x000fe20000701070 */
[----:B------:R-:W-:-:S10]  /*1ab0*/  UIADD3 UR16, UPT, UPT, UR8, 0x6000, URZ ;  /* 0x0000600008107890 */ /* 0x000fd4000fffe0ff */
[----:B------:R-:W-:Y:S01]  /*1ac0*/  VOTEU.ANY UP0, P1 ;  /* 0x0000000000ff7886 */ /* 0x000fe20000800100 */
[----:B------:R-:W-:Y:S01]  /*1ad0*/  VOTEU.ANY UP2, P1 ;  /* 0x0000000000ff7886 */ /* 0x000fe20000840100 */
[----:B------:R-:W-:Y:S01]  /*1ae0*/  VOTEU.ANY UP1, P0 ;  /* 0x0000000000ff7886 */ /* 0x000fe20000020100 */
[----:B------:R-:W-:Y:S01]  /*1af0*/  VOTEU.ANY UP3, P0 ;  /* 0x0000000000ff7886 */ /* 0x000fe20000060100 */
[----:B------:R2:W-:Y:S01]  /*1b00*/  @!P3 SYNCS.ARRIVE.TRANS64 RZ, [UR8+0x9000], R2 ;  /* 0x00900002ffffb9a7 */ /* 0x0005e20008000008 */
[----:B------:R3:W-:Y:S06]  /*1b10*/  MEMBAR.ALL.CTA ;  /* 0x0000000000007992 */ /* 0x0007ec0000008000 */
[----:B---3--:R-:W3:Y:S01]  /*1b20*/  FENCE.VIEW.ASYNC.S ;  /* 0x00000000000073c6 */ /* 0x008ee20000000000 */
[----:B------:R-:W-:Y:S01]  /*1b30*/  @UP0 UIADD3 UR9, UPT, UPT, UR8, 0x9000, URZ ;  /* 0x0000900008090890 */ /* 0x000fe2000fffe0ff */
[----:B------:R-:W-:Y:S01]  /*1b40*/  @UP0 UMOV UR10, URZ ;  /* 0x000000ff000a0c82 */ /* 0x000fe20008000000 */
[----:B------:R-:W-:Y:S01]  /*1b50*/  @UP1 UIADD3 UR17, UPT, UPT, UR8, 0x9000, URZ ;  /* 0x0000900008111890 */ /* 0x000fe2000fffe0ff */
[----:B------:R-:W-:Y:S01]  /*1b60*/  @UP1 UMOV UR18, URZ ;  /* 0x000000ff00121c82 */ /* 0x000fe20008000000 */
[----:B------:R-:W-:Y:S01]  /*1b70*/  UISETP.NE.U32.AND UP0, UPT, UR22, URZ, UPT ;  /* 0x000000ff1600728c */ /* 0x000fe2000bf05070 */
[----:B---3--:R-:W-:Y:S06]  /*1b80*/  BAR.SYNC.DEFER_BLOCKING 0x0 ;  /* 0x0000000000007b1d */ /* 0x008fec0000010000 */
[----:B------:R2:W-:Y:S02]  /*1b90*/  @UP2 UTMALDG.2D [UR8], [UR24] ;  /* 0x00000008180025b4 */ /* 0x0005e40008008000 */
[----:B------:R-:W-:Y:S06]  /*1ba0*/  BAR.SYNC.DEFER_BLOCKING 0x0 ;  /* 0x0000000000007b1d */ /* 0x000fec0000010000 */
[----:B------:R2:W-:Y:S02]  /*1bb0*/  @UP3 UTMALDG.2D [UR16], [UR26] ;  /* 0x000000101a0035b4 */ /* 0x0005e40008008000 */
[----:B------:R-:W-:Y:S06]  /*1bc0*/  BAR.SYNC.DEFER_BLOCKING 0x0 ;  /* 0x0000000000007b1d */ /* 0x000fec0000010000 */
[----:B------:R-:W3:Y:S02]  /*1bd0*/  SYNCS.PHASECHK.TRANS64.TRYWAIT P0, [UR8+0x9000], RZ ;  /* 0x009000ffff0075a7 */ /* 0x000ee40008001108 */
[----:B--23--:R-:W-:Y:S05]  /*1be0*/  @!P0 BRA `(.L_x_58) ;  /* 0x0000000c00b48947 */ /* 0x00cfea0003800000 */
.L_x_74:
[----:B------:R-:W-:Y:S05]  /*1bf0*/  BRA.U UP0, `(.L_x_59) ;  /* 0x00000001004c7547 */ /* 0x000fea000b800000 */
[----:B------:R-:W-:Y:S02]  /*1c00*/  USHF.R.U32.HI UR4, URZ, 0x4, UR8 ;  /* 0x00000004ff047899 */ /* 0x000fe40008011608 */
[----:B------:R-:W-:Y:S02]  /*1c10*/  USHF.R.U32.HI UR6, URZ, 0x4, UR16 ;  /* 0x00000004ff067899 */ /* 0x000fe40008011610 */
[----:B------:R-:W-:Y:S02]  /*1c20*/  USGXT.U32 UR4, UR4, 0xe ;  /* 0x0000000e0404789a */ /* 0x000fe40008000000 */
[----:B------:R-:W-:Y:S01]  /*1c30*/  USGXT.U32 UR6, UR6, 0xe ;  /* 0x0000000e0606789a */ /* 0x000fe20008000000 */
[----:B------:R-:W-:Y:S01]  /*1c40*/  UMOV UR10, 0xfffffffe ;  /* 0xfffffffe000a7882 */ /* 0x000fe20000000000 */
[----:B------:R-:W-:Y:S01]  /*1c50*/  UMOV UR11, 0x7fffbfdf ;  /* 0x7fffbfdf000b7882 */ /* 0x000fe20000000000 */
[----:B------:R-:W-:Y:S01]  /*1c60*/  UMOV UR5, URZ ;  /* 0x000000ff00057c82 */ /* 0x000fe20008000000 */
[----:B------:R-:W-:Y:S01]  /*1c70*/  UMOV UR7, URZ ;  /* 0x000000ff00077c82 */ /* 0x000fe20008000000 */
[----:B------:R-:W-:-:S02]  /*1c80*/  UIADD3.64 UR16, UPT, UPT, UR4, -UR10, URZ ;  /* 0x8000000a04107297 */ /* 0x000fc4000fffe0ff */
[----:B------:R-:W-:Y:S01]  /*1c90*/  UIADD3.64 UR10, UPT, UPT, UR6, -UR10, URZ ;  /* 0x8000000a060a7297 */ /* 0x000fe2000fffe0ff */
[----:B------:R-:W-:Y:S01]  /*1ca0*/  UMOV UR28, 0x0 ;  /* 0x00000000001c7882 */ /* 0x000fe20000000000 */
[----:B------:R-:W-:Y:S01]  /*1cb0*/  UMOV UR29, 0x8100490 ;  /* 0x08100490001d7882 */ /* 0x000fe20000000000 */
[----:B------:R-:W-:Y:S01]  /*1cc0*/  UMOV UR5, 0x80004020 ;  /* 0x8000402000057882 */ /* 0x000fe20000000000 */
[----:B------:R-:W-:Y:S01]  /*1cd0*/  UMOV UR7, 0x80004020 ;  /* 0x8000402000077882 */ /* 0x000fe20000000000 */
[----:B------:R-:W-:Y:S01]  /*1ce0*/  UMOV UR30, 0x0 ;  /* 0x00000000001e7882 */ /* 0x000fe20000000000 */
[----:B------:R-:W-:Y:S01]  /*1cf0*/  UMOV UR31, 0x8100490 ;  /* 0x08100490001f7882 */ /* 0x000fe20000000000 */
[----:B------:R2:W-:Y:S02]  /*1d00*/  UTCHMMA gdesc[UR4], gdesc[UR6], tmem[UR23], tmem[UR28], idesc[UR29], !UPT ;  /* 0x00ff1c06040075ea */ /* 0x0005e4000f800017 */
[----:B------:R2:W-:Y:S01]  /*1d10*/  UTCHMMA gdesc[UR16], gdesc[UR10], tmem[UR23], tmem[UR30], idesc[UR31], UPT ;  /* 0x00ff1e0a100075ea */ /* 0x0005e2000b800017 */
[----:B------:R-:W-:-:S02]  /*1d20*/  NOP ;  /* 0x0000000000007918 */ /* 0x000fc40000000000 */
.L_x_59:
[----:B------:R-:W-:Y:S01]  /*1d30*/  ELECT P0, URZ, PT ;  /* 0x0000000000ff782f */ /* 0x000fe20003800000 */
[----:B--2---:R-:W-:Y:S01]  /*1d40*/  UMOV UR4, UR12 ;  /* 0x0000000c00047c82 */ /* 0x004fe20008000000 */
[----:B------:R-:W-:Y:S02]  /*1d50*/  UMOV UR5, URZ ;  /* 0x000000ff00057c82 */ /* 0x000fe40008000000 */
[----:B------:R-:W-:-:S13]  /*1d60*/  ISETP.LT.U32.AND P0, PT, R68, 0x20, P0 ;  /* 0x000000204400780c */ /* 0x000fda0000701070 */
[----:B------:R-:W-:Y:S01]  /*1d70*/  VOTEU.ANY UP0, P0 ;  /* 0x0000000000ff7886 */ /* 0x000fe20000000100 */
[----:B------:R-:W-:Y:S01]  /*1d80*/  VOTEU.ANY UP1, P0 ;  /* 0x0000000000ff7886 */ /* 0x000fe20000020100 */
[----:B------:R-:W-:-:S03]  /*1d90*/  ISETP.GE.U32.AND P0, PT, R10, 0x21, PT ;  /* 0x000000210a00780c */ /* 0x000fc60003f06070 */
[----:B------:R-:W-:Y:S02]  /*1da0*/  @UP0 UMOV UR4, UR4 ;  /* 0x0000000400040c82 */ /* 0x000fe40008000000 */
[----:B------:R2:W-:Y:S01]  /*1db0*/  @UP1 UTCBAR [UR4], URZ ;  /* 0x000000ff040013e9 */ /* 0x0005e200080000ff */
[----:B------:R-:W-:Y:S06]  /*1dc0*/  BAR.SYNC.DEFER_BLOCKING 0x0 ;  /* 0x0000000000007b1d */ /* 0x000fec0000010000 */
[----:B------:R-:W3:Y:S02]  /*1dd0*/  SYNCS.PHASECHK.TRANS64.TRYWAIT P1, [UR8+0x9020], RZ ;  /* 0x009020ffff0075a7 */ /* 0x000ee40008021108 */
[----:B--23--:R-:W-:Y:S05]  /*1de0*/  @!P1 BRA `(.L_x_60) ;  /* 0x0000000c00409947 */ /* 0x00cfea0003800000 */
.L_x_75:
[----:B------:R-:W-:Y:S01]  /*1df0*/  UMOV UR4, URZ ;  /* 0x000000ff00047c82 */ /* 0x000fe20008000000 */
[----:B------:R-:W-:Y:S05]  /*1e00*/  @!P0 BRA `(.L_x_57) ;  /* 0x0000000400208947 */ /* 0x000fea0003800000 */
[----:B------:R-:W2:Y:S01]  /*1e10*/  LDCU UR29, c[0x0][0x3a0] ;  /* 0x00007400ff1d77ac */ /* 0x000ea20008000800 */
[----:B------:R-:W-:Y:S01]  /*1e20*/  UMOV UR9, 0x1 ;  /* 0x0000000100097882 */ /* 0x000fe20000000000 */
[----:B------:R-:W-:-:S05]  /*1e30*/  UMOV UR14, 0x20 ;  /* 0x00000020000e7882 */ /* 0x000fca0000000000 */
.L_x_64:
[----:B------:R-:W-:Y:S01]  /*1e40*/  BAR.SYNC.DEFER_BLOCKING 0x0 ;  /* 0x0000000000007b1d */ /* 0x000fe20000010000 */
[----:B------:R-:W-:Y:S01]  /*1e50*/  ULEA UR28, UR9, UR8, 0x3 ;  /* 0x00000008091c7291 */ /* 0x000fe2000f8e18ff */
[----:B------:R-:W-:Y:S01]  /*1e60*/  @!P3 IMAD.MOV.U32 R2, RZ, RZ, 0x3000 ;  /* 0x00003000ff02b424 */ /* 0x000fe200078e00ff */
[----:B------:R-:W-:Y:S01]  /*1e70*/  ELECT P1, URZ, PT ;  /* 0x0000000000ff782f */ /* 0x000fe20003820000 */
[----:B------:R-:W-:-:S03]  /*1e80*/  ULEA UR12, UR9, UR8, 0xd ;  /* 0x00000008090c7291 */ /* 0x000fc6000f8e68ff */
[----:B------:R-:W-:Y:S02]  /*1e90*/  ISETP.LT.U32.AND P1, PT, R68, 0x20, P1 ;  /* 0x000000204400780c */ /* 0x000fe40000f21070 */
[----:B------:R-:W-:Y:S01]  /*1ea0*/  ELECT P0, URZ, PT ;  /* 0x0000000000ff782f */ /* 0x000fe20003800000 */
[----:B------:R-:W-:-:S03]  /*1eb0*/  ULEA UR16, UR9, UR8, 0xc ;  /* 0x0000000809107291 */ /* 0x000fc6000f8e60ff */
[----:B------:R-:W-:Y:S01]  /*1ec0*/  ISETP.LT.U32.AND P0, PT, R68, 0x20, P0 ;  /* 0x000000204400780c */ /* 0x000fe20000701070 */
[----:B------:R-:W-:Y:S01]  /*1ed0*/  UMOV UR18, UR14 ;  /* 0x0000000e00127c82 */ /* 0x000fe20008000000 */
[----:B------:R-:W-:Y:S02]  /*1ee0*/  UIADD3 UR16, UPT, UPT, UR16, 0x6000, URZ ;  /* 0x0000600010107890 */ /* 0x000fe4000fffe0ff */
[----:B------:R-:W-:-:S03]  /*1ef0*/  USHF.L.U32 UR5, UR4, 0x1f, URZ ;  /* 0x0000001f04057899 */ /* 0x000fc600080006ff */
[----:B------:R-:W-:Y:S01]  /*1f00*/  VOTEU.ANY UP0, P1 ;  /* 0x0000000000ff7886 */ /* 0x000fe20000800100 */
[----:B------:R3:W-:Y:S01]  /*1f10*/  @!P3 SYNCS.ARRIVE.TRANS64 RZ, [UR28+0x9000], R2 ;  /* 0x00900002ffffb9a7 */ /* 0x0007e2000800001c */
[----:B------:R4:W-:Y:S06]  /*1f20*/  MEMBAR.ALL.CTA ;  /* 0x0000000000007992 */ /* 0x0009ec0000008000 */
[----:B----4-:R-:W4:Y:S01]  /*1f30*/  FENCE.VIEW.ASYNC.S ;  /* 0x00000000000073c6 */ /* 0x010f220000000000 */
[----:B------:R-:W-:Y:S01]  /*1f40*/  @UP0 UIADD3 UR13, UPT, UPT, UR28, 0x9000, URZ ;  /* 0x000090001c0d0890 */ /* 0x000fe2000fffe0ff */
[----:B----4-:R-:W-:Y:S01]  /*1f50*/  VOTEU.ANY UP0, P1 ;  /* 0x0000000000ff7886 */ /* 0x010fe20000800100 */
[----:B------:R-:W-:Y:S01]  /*1f60*/  VOTEU.ANY UP1, P0 ;  /* 0x0000000000ff7886 */ /* 0x000fe20000020100 */
[----:B---3--:R-:W-:-:S04]  /*1f70*/  IMAD.U32 R2, RZ, RZ, UR5 ;  /* 0x00000005ff027e24 */ /* 0x008fc8000f8e00ff */
[----:B------:R-:W-:Y:S01]  /*1f80*/  @UP1 UIADD3 UR17, UPT, UPT, UR28, 0x9000, URZ ;  /* 0x000090001c111890 */ /* 0x000fe2000fffe0ff */
[----:B------:R-:W-:Y:S01]  /*1f90*/  VOTEU.ANY UP1, P0 ;  /* 0x0000000000ff7886 */ /* 0x000fe20000020100 */
[----:B------:R-:W-:Y:S06]  /*1fa0*/  BAR.SYNC.DEFER_BLOCKING 0x0 ;  /* 0x0000000000007b1d */ /* 0x000fec0000010000 */
[----:B------:R3:W-:Y:S01]  /*1fb0*/  @UP0 UTMALDG.2D [UR12], [UR24] ;  /* 0x0000000c180005b4 */ /* 0x0007e20008008000 */
[----:B------:R-:W-:Y:S01]  /*1fc0*/  UISETP.NE.U32.AND UP0, UPT, UR22, URZ, UPT ;  /* 0x000000ff1600728c */ /* 0x000fe2000bf05070 */
[----:B------:R-:W-:Y:S06]  /*1fd0*/  BAR.SYNC.DEFER_BLOCKING 0x0 ;  /* 0x0000000000007b1d */ /* 0x000fec0000010000 */
[----:B------:R3:W-:Y:S02]  /*1fe0*/  @UP1 UTMALDG.2D [UR16], [UR26] ;  /* 0x000000101a0015b4 */ /* 0x0007e40008008000 */
[----:B------:R-:W-:Y:S06]  /*1ff0*/  BAR.SYNC.DEFER_BLOCKING 0x0 ;  /* 0x0000000000007b1d */ /* 0x000fec0000010000 */
[----:B------:R-:W4:Y:S02]  /*2000*/  SYNCS.PHASECHK.TRANS64.TRYWAIT P0, [UR28+0x9000], R2 ;  /* 0x00900002ff0075a7 */ /* 0x000f24000800111c */
[----:B---34-:R-:W-:Y:S05]  /*2010*/  @!P0 BRA `(.L_x_61) ;  /* 0x0000000800c08947 */ /* 0x018fea0003800000 */
.L_x_76:
[----:B------:R-:W-:Y:S05]  /*2020*/  BRA.U UP0, `(.L_x_62) ;  /* 0x00000001004c7547 */ /* 0x000fea000b800000 */
[----:B------:R-:W-:Y:S02]  /*2030*/  USHF.R.U32.HI UR10, URZ, 0x4, UR12 ;  /* 0x00000004ff0a7899 */ /* 0x000fe4000801160c */
[----:B------:R-:W-:Y:S02]  /*2040*/  USHF.R.U32.HI UR12, URZ, 0x4, UR16 ;  /* 0x00000004ff0c7899 */ /* 0x000fe40008011610 */
[----:B------:R-:W-:Y:S02]  /*2050*/  USGXT.U32 UR10, UR10, 0xe ;  /* 0x0000000e0a0a789a */ /* 0x000fe40008000000 */
[----:B------:R-:W-:Y:S02]  /*2060*/  USGXT.U32 UR12, UR12, 0xe ;  /* 0x0000000e0c0c789a */ /* 0x000fe40008000000 */
[----:B------:R-:W-:Y:S02]  /*2070*/  UIADD3 UR16, UP0, UPT, UR10, 0x2, URZ ;  /* 0x000000020a107890 */ /* 0x000fe4000ff1e0ff */
[----:B------:R-:W-:Y:S01]  /*2080*/  UIADD3 UR30, UP1, UPT, UR12, 0x2, URZ ;  /* 0x000000020c1e7890 */ /* 0x000fe2000ff3e0ff */
[----:B------:R-:W-:Y:S01]  /*2090*/  UMOV UR5, URZ ;  /* 0x000000ff00057c82 */ /* 0x000fe20008000000 */
[----:B------:R-:W-:Y:S01]  /*20a0*/  UMOV UR6, URZ ;  /* 0x000000ff00067c82 */ /* 0x000fe20008000000 */
[----:B------:R-:W-:-:S02]  /*20b0*/  UIADD3.X UR17, UPT, UPT, UR5, -0x7fffbfe0, URZ, UP0, !UPT ;  /* 0x8000402005117890 */ /* 0x000fc400087fe4ff */
[----:B------:R-:W-:Y:S01]  /*20c0*/  UIADD3.X UR31, UPT, UPT, UR6, -0x7fffbfe0, URZ, UP1, !UPT ;  /* 0x80004020061f7890 */ /* 0x000fe20008ffe4ff */
[----:B------:R-:W-:Y:S01]  /*20d0*/  UMOV UR32, 0x0 ;  /* 0x0000000000207882 */ /* 0x000fe20000000000 */
[----:B------:R-:W-:Y:S01]  /*20e0*/  UMOV UR33, 0x8100490 ;  /* 0x0810049000217882 */ /* 0x000fe20000000000 */
[----:B------:R-:W-:Y:S01]  /*20f0*/  UMOV UR11, 0x80004020 ;  /* 0x80004020000b7882 */ /* 0x000fe20000000000 */
[----:B------:R-:W-:Y:S01]  /*2100*/  UMOV UR13, 0x80004020 ;  /* 0x80004020000d7882 */ /* 0x000fe20000000000 */
[----:B------:R-:W-:Y:S01]  /*2110*/  UMOV UR6, 0x0 ;  /* 0x0000000000067882 */ /* 0x000fe20000000000 */
[----:B------:R-:W-:Y:S01]  /*2120*/  UMOV UR7, 0x8100490 ;  /* 0x0810049000077882 */ /* 0x000fe20000000000 */
[----:B------:R3:W-:Y:S02]  /*2130*/  UTCHMMA gdesc[UR10], gdesc[UR12], tmem[UR23], tmem[UR32], idesc[UR33], UPT ;  /* 0x00ff200c0a0075ea */ /* 0x0007e4000b800017 */
[----:B------:R3:W-:Y:S01]  /*2140*/  UTCHMMA gdesc[UR16], gdesc[UR30], tmem[UR23], tmem[UR6], idesc[UR7], UPT ;  /* 0x00ff061e100075ea */ /* 0x0007e2000b800017 */
[----:B------:R-:W-:-:S02]  /*2150*/  NOP ;  /* 0x0000000000007918 */ /* 0x000fc40000000000 */
.L_x_62:
[----:B------:R-:W-:Y:S01]  /*2160*/  ELECT P0, URZ, PT ;  /* 0x0000000000ff782f */ /* 0x000fe20003800000 */
[----:B---3--:R-:W-:-:S03]  /*2170*/  UIADD3 UR6, UPT, UPT, UR28, 0x9020, URZ ;  /* 0x000090201c067890 */ /* 0x008fc6000fffe0ff */
[----:B------:R-:W-:Y:S01]  /*2180*/  ISETP.LT.U32.AND P0, PT, R68, 0x20, P0 ;  /* 0x000000204400780c */ /* 0x000fe20000701070 */
[----:B------:R-:W-:-:S12]  /*2190*/  UMOV UR7, URZ ;  /* 0x000000ff00077c82 */ /* 0x000fd80008000000 */
[----:B------:R-:W-:Y:S01]  /*21a0*/  VOTEU.ANY UP0, P0 ;  /* 0x0000000000ff7886 */ /* 0x000fe20000000100 */
[----:B------:R-:W-:-:S04]  /*21b0*/  VOTEU.ANY UP1, P0 ;  /* 0x0000000000ff7886 */ /* 0x000fc80000020100 */
[----:B------:R-:W-:Y:S02]  /*21c0*/  @UP0 UMOV UR6, UR6 ;  /* 0x0000000600060c82 */ /* 0x000fe40008000000 */
[----:B------:R3:W-:Y:S01]  /*21d0*/  @UP1 UTCBAR [UR6], URZ ;  /* 0x000000ff060013e9 */ /* 0x0007e200080000ff */
[----:B------:R-:W-:Y:S06]  /*21e0*/  BAR.SYNC.DEFER_BLOCKING 0x0 ;  /* 0x0000000000007b1d */ /* 0x000fec0000010000 */
[----:B------:R-:W4:Y:S02]  /*21f0*/  SYNCS.PHASECHK.TRANS64.TRYWAIT P0, [UR28+0x9020], R2 ;  /* 0x00902002ff0075a7 */ /* 0x000f24000800111c */
[----:B---34-:R-:W-:Y:S05]  /*2200*/  @!P0 BRA `(.L_x_63) ;  /* 0x0000000800508947 */ /* 0x018fea0003800000 */
.L_x_77:
[----:B------:R-:W-:Y:S02]  /*2210*/  UIADD3 UR9, UPT, UPT, UR9, 0x1, URZ ;  /* 0x0000000109097890 */ /* 0x000fe4000fffe0ff */
[----:B------:R-:W-:Y:S02]  /*2220*/  UIADD3 UR14, UPT, UPT, UR14, 0x20, URZ ;  /* 0x000000200e0e7890 */ /* 0x000fe4000fffe0ff */
[----:B------:R-:W-:-:S04]  /*2230*/  UISETP.NE.U32.AND UP0, UPT, UR9, 0x3, UPT ;  /* 0x000000030900788c */ /* 0x000fc8000bf05070 */
[----:B------:R-:W-:Y:S02]  /*2240*/  USEL UR5, URZ, 0x1, UP0 ;  /* 0x00000001ff057887 */ /* 0x000fe40008000000 */
[----:B------:R-:W-:Y:S02]  /*2250*/  USEL UR9, UR9, URZ, UP0 ;  /* 0x000000ff09097287 */ /* 0x000fe40008000000 */
[----:B--2---:R-:W-:Y:S02]  /*2260*/  UISETP.GE.AND UP0, UPT, UR14, UR29, UPT ;  /* 0x0000001d0e00728c */ /* 0x004fe4000bf06270 */
[----:B------:R-:W-:-:S07]  /*2270*/  ULOP3.LUT UR4, UR4, UR5, URZ, 0x3c, !UPT ;  /* 0x0000000504047292 */ /* 0x000fce000f8e3cff */
[----:B------:R-:W-:Y:S05]  /*2280*/  BRA.U !UP0, `(.L_x_64) ;  /* 0xfffffff908ec7547 */ /* 0x000fea000b83ffff */
.L_x_57:
[----:B---34-:R-:W-:Y:S06]  /*2290*/  BAR.SYNC.DEFER_BLOCKING 0x0 ;  /* 0x0000000000007b1d */ /* 0x018fec0000010000 */
[----:B------:R-:W-:Y:S04]  /*22a0*/  BSSY.RECONVERGENT B5, `(.L_x_65) ;  /* 0x0000004000057945 */ /* 0x000fe80003800200 */
[----:B------:R-:W-:Y:S05]  /*22b0*/  @P3 BRA `(.L_x_66) ;  /* 0x0000000000083947 */ /* 0x000fea0003800000 */
[----:B------:R-:W2:Y:S02]  /*22c0*/  SYNCS.CCTL.IV [UR8+0x9000] ;  /* 0x00900000ff0079b1 */ /* 0x000ea40008000008 */
[----:B--2---:R-:W2:Y:S02]  /*22d0*/  SYNCS.CCTL.IV [UR8+0x9020] ;  /* 0x00902000ff0079b1 */ /* 0x004ea40008000008 */
.L_x_66:
[----:B------:R-:W-:Y:S05]  /*22e0*/  BSYNC.RECONVERGENT B5 ;  /* 0x0000000000057941 */ /* 0x000fea0003800200 */
.L_x_65:
[----:B--2---:R-:W-:Y:S06]  /*22f0*/  BAR.SYNC.DEFER_BLOCKING 0x0 ;  /* 0x0000000000007b1d */ /* 0x004fec0000010000 */
[----:B------:R-:W-:Y:S04]  /*2300*/  BSSY.RECONVERGENT B5, `(.L_x_67) ;  /* 0x0000004000057945 */ /* 0x000fe80003800200 */
[----:B------:R-:W-:Y:S05]  /*2310*/  @P3 BRA `(.L_x_68) ;  /* 0x0000000000083947 */ /* 0x000fea0003800000 */
[----:B------:R-:W2:Y:S02]  /*2320*/  SYNCS.CCTL.IV [UR8+0x9008] ;  /* 0x00900800ff0079b1 */ /* 0x000ea40008000008 */
[----:B--2---:R-:W2:Y:S02]  /*2330*/  SYNCS.CCTL.IV [UR8+0x9028] ;  /* 0x00902800ff0079b1 */ /* 0x004ea40008000008 */
.L_x_68:
[----:B------:R-:W-:Y:S05]  /*2340*/  BSYNC.RECONVERGENT B5 ;  /* 0x0000000000057941 */ /* 0x000fea0003800200 */
.L_x_67:
[----:B--2---:R-:W-:Y:S06]  /*2350*/  BAR.SYNC.DEFER_BLOCKING 0x0 ;  /* 0x0000000000007b1d */ /* 0x004fec0000010000 */
[----:B------:R-:W-:Y:S04]  /*2360*/  BSSY.RECONVERGENT B5, `(.L_x_69) ;  /* 0x0000004000057945 */ /* 0x000fe80003800200 */
[----:B------:R-:W-:Y:S05]  /*2370*/  @P3 BRA `(.L_x_70) ;  /* 0x0000000000083947 */ /* 0x000fea0003800000 */
[----:B------:R-:W2:Y:S02]  /*2380*/  SYNCS.CCTL.IV [UR8+0x9010] ;  /* 0x00901000ff0079b1 */ /* 0x000ea40008000008 */
[----:B--2---:R-:W2:Y:S02]  /*2390*/  SYNCS.CCTL.IV [UR8+0x9030] ;  /* 0x00903000ff0079b1 */ /* 0x004ea40008000008 */
.L_x_70:
[----:B------:R-:W-:Y:S05]  /*23a0*/  BSYNC.RECONVERGENT B5 ;  /* 0x0000000000057941 */ /* 0x000fea0003800200 */
.L_x_69:
[----:B------:R-:W-:Y:S01]  /*23b0*/  USHF.L.U32 UR22, UR22, 0x15, URZ ;  /* 0x0000001516167899 */ /* 0x000fe200080006ff */
[C---:B------:R-:W-:Y:S01]  /*23c0*/  IMAD.SHL.U32 R2, R0.reuse, 0x80, RZ ;  /* 0x0000008000027824 */ /* 0x040fe200078e00ff */
[----:B------:R-:W-:Y:S01]  /*23d0*/  ELECT P0, URZ, PT ;  /* 0x0000000000ff782f */ /* 0x000fe20003800000 */
[----:B------:R-:W-:Y:S01]  /*23e0*/  IMAD.SHL.U32 R3, R0, 0x10, RZ ;  /* 0x0000001000037824 */ /* 0x000fe200078e00ff */
[----:B------:R-:W-:Y:S02]  /*23f0*/  ULOP3.LUT UR22, UR22, 0x600000, URZ, 0xc0, !UPT ;  /* 0x0060000016167892 */ /* 0x000fe4000f8ec0ff */
[----:B------:R-:W-:Y:S01]  /*2400*/  LOP3.LUT R0, R2, 0x3f80, RZ, 0xc0, !PT ;  /* 0x00003f8002007812 */ /* 0x000fe200078ec0ff */
[----:B------:R-:W-:Y:S01]  /*2410*/  UMOV UR9, UR19 ;  /* 0x0000001300097c82 */ /* 0x000fe20008000000 */
[----:B------:R-:W-:Y:S01]  /*2420*/  UIADD3 UR22, UPT, UPT, UR23, UR22, URZ ;  /* 0x0000001617167290 */ /* 0x000fe2000fffe0ff */
[----:B------:R-:W-:Y:S01]  /*2430*/  ISETP.LT.U32.AND P0, PT, R68, 0x20, P0 ;  /* 0x000000204400780c */ /* 0x000fe20000701070 */
[----:B------:R-:W-:Y:S01]  /*2440*/  UMOV UR10, UR15 ;  /* 0x0000000f000a7c82 */ /* 0x000fe20008000000 */
[----:B------:R-:W-:-:S04]  /*2450*/  LOP3.LUT R0, R0, 0x70, R3, 0xf8, !PT ;  /* 0x0000007000007812 */ /* 0x000fc800078ef803 */
[C---:B------:R-:W-:Y:S02]  /*2460*/  LOP3.LUT R2, R0.reuse, 0x10, RZ, 0x3c, !PT ;  /* 0x0000001000027812 */ /* 0x040fe400078e3cff */
[----:B-----5:R-:W3:Y:S01]  /*2470*/  LDTM.x64 R4, tmem[UR22] ;  /* 0x00000016000479ee */ /* 0x020ee20008340000 */
[----:B------:R-:W-:Y:S01]  /*2480*/  LOP3.LUT R3, R0, 0x20, RZ, 0x3c, !PT ;  /* 0x0000002000037812 */ /* 0x000fe200078e3cff */
[----:B------:R-:W-:-:S03]  /*2490*/  NOP ;  /* 0x0000000000007918 */ /* 0x000fc60000000000 */
[----:B---3--:R-:W-:Y:S01]  /*24a0*/  VOTEU.ANY UP1, P0 ;  /* 0x0000000000ff7886 */ /* 0x008fe20000020100 */
[----:B------:R-:W-:Y:S01]  /*24b0*/  VOTEU.ANY UP0, P0 ;  /* 0x0000000000ff7886 */ /* 0x000fe20000000100 */
[----:B------:R-:W-:Y:S02]  /*24c0*/  F2FP.BF16.F32.PACK_AB R4, R5, R4 ;  /* 0x000000040504723e */ /* 0x000fe400000010ff */
[----:B------:R-:W-:Y:S02]  /*24d0*/  F2FP.BF16.F32.PACK_AB R5, R7, R6 ;  /* 0x000000060705723e */ /* 0x000fe400000010ff */
[----:B------:R-:W-:Y:S02]  /*24e0*/  F2FP.BF16.F32.PACK_AB R12, R13, R12 ;  /* 0x0000000c0d0c723e */ /* 0x000fe400000010ff */
[----:B------:R-:W-:Y:S02]  /*24f0*/  F2FP.BF16.F32.PACK_AB R6, R9, R8 ;  /* 0x000000080906723e */ /* 0x000fe400000010ff */
[----:B------:R-:W-:-:S02]  /*2500*/  F2FP.BF16.F32.PACK_AB R7, R11, R10 ;  /* 0x0000000a0b07723e */ /* 0x000fc400000010ff */
[----:B------:R-:W-:Y:S02]  /*2510*/  F2FP.BF16.F32.PACK_AB R13, R15, R14 ;  /* 0x0000000e0f0d723e */ /* 0x000fe400000010ff */
[----:B------:R-:W-:Y:S01]  /*2520*/  F2FP.BF16.F32.PACK_AB R20, R21, R20 ;  /* 0x000000141514723e */ /* 0x000fe200000010ff */
[----:B--2---:R2:W-:Y:S01]  /*2530*/  STS.128 [R0+UR8], R4 ;  /* 0x0000000400007988 */ /* 0x0045e20008000c08 */
[----:B------:R-:W-:Y:S02]  /*2540*/  F2FP.BF16.F32.PACK_AB R14, R17, R16 ;  /* 0x00000010110e723e */ /* 0x000fe400000010ff */
[----:B------:R-:W-:Y:S02]  /*2550*/  F2FP.BF16.F32.PACK_AB R15, R19, R18 ;  /* 0x00000012130f723e */ /* 0x000fe400000010ff */
[----:B------:R-:W-:Y:S02]  /*2560*/  F2FP.BF16.F32.PACK_AB R21, R23, R22 ;  /* 0x000000161715723e */ /* 0x000fe400000010ff */
[----:B------:R-:W-:Y:S01]  /*2570*/  F2FP.BF16.F32.PACK_AB R28, R29, R28 ;  /* 0x0000001c1d1c723e */ /* 0x000fe200000010ff */
[----:B------:R2:W-:Y:S01]  /*2580*/  STS.128 [R2+UR8], R12 ;  /* 0x0000000c02007988 */ /* 0x0005e20008000c08 */
[----:B------:R-:W-:-:S02]  /*2590*/  F2FP.BF16.F32.PACK_AB R22, R25, R24 ;  /* 0x000000181916723e */ /* 0x000fc400000010ff */
[----:B------:R-:W-:Y:S02]  /*25a0*/  F2FP.BF16.F32.PACK_AB R23, R27, R26 ;  /* 0x0000001a1b17723e */ /* 0x000fe400000010ff */
[----:B------:R-:W-:Y:S02]  /*25b0*/  F2FP.BF16.F32.PACK_AB R29, R31, R30 ;  /* 0x0000001e1f1d723e */ /* 0x000fe400000010ff */
[----:B------:R-:W-:Y:S01]  /*25c0*/  F2FP.BF16.F32.PACK_AB R36, R37, R36 ;  /* 0x000000242524723e */ /* 0x000fe200000010ff */
[----:B------:R2:W-:Y:S01]  /*25d0*/  STS.128 [R3+UR8], R20 ;  /* 0x0000001403007988 */ /* 0x0005e20008000c08 */
[----:B------:R-:W-:Y:S02]  /*25e0*/  F2FP.BF16.F32.PACK_AB R30, R33, R32 ;  /* 0x00000020211e723e */ /* 0x000fe400000010ff */
[----:B------:R-:W-:Y:S02]  /*25f0*/  F2FP.BF16.F32.PACK_AB R31, R35, R34 ;  /* 0x00000022231f723e */ /* 0x000fe400000010ff */
[----:B------:R-:W-:-:S02]  /*2600*/  F2FP.BF16.F32.PACK_AB R37, R39, R38 ;  /* 0x000000262725723e */ /* 0x000fc400000010ff */
[----:B------:R-:W-:Y:S02]  /*2610*/  F2FP.BF16.F32.PACK_AB R44, R45, R44 ;  /* 0x0000002c2d2c723e */ /* 0x000fe400000010ff */
[----:B------:R-:W-:Y:S02]  /*2620*/  LOP3.LUT R8, R0, 0x30, RZ, 0x3c, !PT ;  /* 0x0000003000087812 */ /* 0x000fe400078e3cff */
[----:B------:R-:W-:Y:S02]  /*2630*/  F2FP.BF16.F32.PACK_AB R38, R41, R40 ;  /* 0x000000282926723e */ /* 0x000fe400000010ff */
[----:B------:R-:W-:Y:S01]  /*2640*/  F2FP.BF16.F32.PACK_AB R39, R43, R42 ;  /* 0x0000002a2b27723e */ /* 0x000fe200000010ff */
[----:B------:R2:W-:Y:S01]  /*2650*/  STS.128 [R8+UR8], R28 ;  /* 0x0000001c08007988 */ /* 0x0005e20008000c08 */
[----:B------:R-:W-:Y:S02]  /*2660*/  F2FP.BF16.F32.PACK_AB R45, R47, R46 ;  /* 0x0000002e2f2d723e */ /* 0x000fe400000010ff */
[----:B------:R-:W-:-:S02]  /*2670*/  F2FP.BF16.F32.PACK_AB R52, R53, R52 ;  /* 0x000000343534723e */ /* 0x000fc400000010ff */
[C---:B------:R-:W-:Y:S02]  /*2680*/  LOP3.LUT R9, R0.reuse, 0x40, RZ, 0x3c, !PT ;  /* 0x0000004000097812 */ /* 0x040fe400078e3cff */
[----:B------:R-:W-:Y:S02]  /*2690*/  F2FP.BF16.F32.PACK_AB R46, R49, R48 ;  /* 0x00000030312e723e */ /* 0x000fe400000010ff */
[----:B------:R-:W-:Y:S01]  /*26a0*/  F2FP.BF16.F32.PACK_AB R47, R51, R50 ;  /* 0x00000032332f723e */ /* 0x000fe200000010ff */
[----:B------:R2:W-:Y:S01]  /*26b0*/  STS.128 [R9+UR8], R36 ;  /* 0x0000002409007988 */ /* 0x0005e20008000c08 */
[----:B------:R-:W-:Y:S02]  /*26c0*/  F2FP.BF16.F32.PACK_AB R53, R55, R54 ;  /* 0x000000363735723e */ /* 0x000fe400000010ff */
[----:B------:R-:W-:Y:S02]  /*26d0*/  F2FP.BF16.F32.PACK_AB R60, R61, R60 ;  /* 0x0000003c3d3c723e */ /* 0x000fe400000010ff */
[----:B------:R-:W-:-:S02]  /*26e0*/  LOP3.LUT R10, R0, 0x50, RZ, 0x3c, !PT ;  /* 0x00000050000a7812 */ /* 0x000fc400078e3cff */
[----:B------:R-:W-:Y:S02]  /*26f0*/  F2FP.BF16.F32.PACK_AB R54, R57, R56 ;  /* 0x000000383936723e */ /* 0x000fe400000010ff */
[----:B------:R-:W-:Y:S01]  /*2700*/  F2FP.BF16.F32.PACK_AB R55, R59, R58 ;  /* 0x0000003a3b37723e */ /* 0x000fe200000010ff */
[----:B------:R2:W-:Y:S01]  /*2710*/  STS.128 [R10+UR8], R44 ;  /* 0x0000002c0a007988 */ /* 0x0005e20008000c08 */
[----:B------:R-:W-:Y:S02]  /*2720*/  F2FP.BF16.F32.PACK_AB R61, R63, R62 ;  /* 0x0000003e3f3d723e */ /* 0x000fe400000010ff */
[C---:B------:R-:W-:Y:S02]  /*2730*/  LOP3.LUT R11, R0.reuse, 0x60, RZ, 0x3c, !PT ;  /* 0x00000060000b7812 */ /* 0x040fe400078e3cff */
[----:B------:R-:W-:Y:S02]  /*2740*/  F2FP.BF16.F32.PACK_AB R62, R65, R64 ;  /* 0x00000040413e723e */ /* 0x000fe400000010ff */
[----:B------:R-:W-:Y:S01]  /*2750*/  F2FP.BF16.F32.PACK_AB R63, R67, R66 ;  /* 0x00000042433f723e */ /* 0x000fe200000010ff */
[----:B------:R2:W-:Y:S01]  /*2760*/  STS.128 [R11+UR8], R52 ;  /* 0x000000340b007988 */ /* 0x0005e20008000c08 */
[----:B------:R-:W-:-:S05]  /*2770*/  LOP3.LUT R16, R0, 0x70, RZ, 0x3c, !PT ;  /* 0x0000007000107812 */ /* 0x000fca00078e3cff */
[----:B------:R2:W-:Y:S01]  /*2780*/  STS.128 [R16+UR8], R60 ;  /* 0x0000003c10007988 */ /* 0x0005e20008000c08 */
[----:B------:R3:W-:Y:S06]  /*2790*/  MEMBAR.ALL.CTA ;  /* 0x0000000000007992 */ /* 0x0007ec0000008000 */
[----:B---3--:R-:W3:Y:S02]  /*27a0*/  FENCE.VIEW.ASYNC.S ;  /* 0x00000000000073c6 */ /* 0x008ee40000000000 */
[----:B---3--:R-:W-:Y:S06]  /*27b0*/  BAR.SYNC.DEFER_BLOCKING 0x0 ;  /* 0x0000000000007b1d */ /* 0x008fec0000010000 */
[----:B------:R2:W-:Y:S01]  /*27c0*/  @UP1 UTMASTG.2D [UR8], [UR20] ;  /* 0x00000008140013b5 */ /* 0x0005e20008008000 */
[----:B------:R0:W-:Y:S01]  /*27d0*/  UTMACMDFLUSH ;  /* 0x00000000000079b7 */ /* 0x0001e20000000000 */
[----:B------:R-:W-:-:S04]  /*27e0*/  DEPBAR.LE SB0, 0x0 ;  /* 0x000080000000791a */ /* 0x000fc80000000000 */
[----:B------:R-:W-:Y:S08]  /*27f0*/  BAR.SYNC.DEFER_BLOCKING 0x0 ;  /* 0x0000000000007b1d */ /* 0x000ff00000010000 */
[----:B------:R-:W-:Y:S06]  /*2800*/  BAR.SYNC.DEFER_BLOCKING 0x0 ;  /* 0x0000000000007b1d */ /* 0x000fec0000010000 */
[----:B--2---:R-:W-:Y:S05]  /*2810*/  @P2 BRA `(.L_x_71) ;  /* 0x0000000000a02947 */ /* 0x004fea0003800000 */
[----:B------:R-:W2:Y:S01]  /*2820*/  S2UR UR5, SR_CgaCtaId ;  /* 0x00000000000579c3 */ /* 0x000ea20000008800 */
[----:B------:R-:W-:Y:S01]  /*2830*/  NOP ;  /* 0x0000000000007918 */ /* 0x000fe20000000000 */
[----:B------:R-:W-:Y:S01]  /*2840*/  UMOV UR4, 0x50 ;  /* 0x0000005000047882 */ /* 0x000fe20000000000 */
[----:B------:R-:W-:Y:S02]  /*2850*/  IMAD.U32 R0, RZ, RZ, UR23 ;  /* 0x00000017ff007e24 */ /* 0x000fe4000f8e00ff */
[----:B------:R-:W-:Y:S02]  /*2860*/  IMAD.MOV.U32 R3, RZ, RZ, 0x3 ;  /* 0x00000003ff037424 */ /* 0x000fe400078e00ff */
[----:B------:R-:W-:Y:S01]  /*2870*/  IMAD.MOV.U32 R7, RZ, RZ, 0x1 ;  /* 0x00000001ff077424 */ /* 0x000fe200078e00ff */
[----:B------:R-:W-:-:S04]  /*2880*/  LOP3.LUT R0, R0, 0xffff, RZ, 0xc0, !PT ;  /* 0x0000ffff00007812 */ /* 0x000fc800078ec0ff */
[----:B------:R-:W-:-:S05]  /*2890*/  SHF.R.U32.HI R0, RZ, 0x5, R0 ;  /* 0x00000005ff007819 */ /* 0x000fca0000011600 */
[----:B------:R-:W-:Y:S01]  /*28a0*/  VIADD R2, R0, 0x10 ;  /* 0x0000001000027836 */ /* 0x000fe20000000000 */
[----:B------:R-:W-:Y:S01]  /*28b0*/  SHF.L.U32 R0, R3, R0, RZ ;  /* 0x0000000003007219 */ /* 0x000fe200000006ff */
[----:B--2---:R-:W-:-:S03]  /*28c0*/  ULEA UR6, UR5, UR4, 0x18 ;  /* 0x0000000405067291 */ /* 0x004fc6000f8ec0ff */
[----:B------:R-:W-:-:S04]  /*28d0*/  SHF.L.U32 R3, R7, R2, RZ ;  /* 0x0000000207037219 */ /* 0x000fc800000006ff */
[----:B------:R-:W-:Y:S02]  /*28e0*/  LOP3.LUT R0, R3, R0, RZ, 0xfc, !PT ;  /* 0x0000000003007212 */ /* 0x000fe400078efcff */
[----:B------:R-:W2:Y:S02]  /*28f0*/  LDS R5, [UR6] ;  /* 0x00000006ff057984 */ /* 0x000ea40008000800 */
[C---:B------:R-:W-:Y:S02]  /*2900*/  LOP3.LUT R2, R0.reuse, 0xffff, RZ, 0xc0, !PT ;  /* 0x0000ffff00027812 */ /* 0x040fe400078ec0ff */
[----:B--2---:R-:W-:-:S04]  /*2910*/  LOP3.LUT R3, R0, 0xffff, R5, 0x80, !PT ;  /* 0x0000ffff00037812 */ /* 0x004fc800078e8005 */
[----:B------:R-:W-:-:S13]  /*2920*/  ISETP.NE.AND P0, PT, R3, R2, PT ;  /* 0x000000020300720c */ /* 0x000fda0003f05270 */
[----:B------:R-:W-:Y:S05]  /*2930*/  @P0 BRA `(.L_x_72) ;  /* 0x0000000000500947 */ /* 0x000fea0003800000 */
[----:B------:R-:W-:Y:S02]  /*2940*/  SHF.R.U32.HI R5, RZ, 0x10, R5 ;  /* 0x00000010ff057819 */ /* 0x000fe40000011605 */
[----:B------:R-:W-:-:S04]  /*2950*/  SHF.R.U32.HI R2, RZ, 0x10, R0 ;  /* 0x00000010ff027819 */ /* 0x000fc80000011600 */
[----:B------:R-:W-:-:S04]  /*2960*/  LOP3.LUT R5, R5, R2, RZ, 0xc0, !PT ;  /* 0x0000000205057212 */ /* 0x000fc800078ec0ff */
[----:B------:R-:W-:-:S13]  /*2970*/  ISETP.NE.AND P0, PT, R5, R2, PT ;  /* 0x000000020500720c */ /* 0x000fda0003f05270 */
[----:B------:R-:W-:Y:S05]  /*2980*/  @P0 BRA `(.L_x_73) ;  /* 0x0000000000300947 */ /* 0x000fea0003800000 */
[----:B------:R-:W-:Y:S01]  /*2990*/  R2UR UR4, R0 ;  /* 0x00000000000472ca */ /* 0x000fe200000e0000 */
[----:B------:R-:W-:Y:S01]  /*29a0*/  VOTEU.ANY UR5, UPT, PT ;  /* 0x0000000000057886 */ /* 0x000fe200038e0100 */
[----:B------:R-:W2:Y:S01]  /*29b0*/  S2R R0, SR_LANEID ;  /* 0x0000000000007919 */ /* 0x000ea20000000000 */
[----:B------:R-:W-:-:S10]  /*29c0*/  UFLO.U32 UR5, UR5 ;  /* 0x00000005000572bd */ /* 0x000fd400080e0000 */
[----:B------:R-:W-:-:S06]  /*29d0*/  ULOP3.LUT UR4, URZ, UR4, URZ, 0x33, !UPT ;  /* 0x00000004ff047292 */ /* 0x000fcc000f8e33ff */
[----:B------:R-:W-:-:S04]  /*29e0*/  IMAD.U32 R2, RZ, RZ, UR4 ;  /* 0x00000004ff027e24 */ /* 0x000fc8000f8e00ff */
[----:B------:R-:W3:Y:S02]  /*29f0*/  REDUX UR7, R2 ;  /* 0x00000000020773c4 */ /* 0x000ee40000000000 */
[----:B------:R4:W-:Y:S01]  /*2a00*/  UTCATOMSWS.AND URZ, UR4 ;  /* 0x0000000400ff79e3 */ /* 0x0009e20008000000 */
[----:B--2---:R-:W-:Y:S01]  /*2a10*/  ISETP.EQ.U32.AND P0, PT, R0, UR5, PT ;  /* 0x0000000500007c0c */ /* 0x004fe2000bf02070 */
[----:B---3--:R-:W-:-:S12]  /*2a20*/  IMAD.U32 R0, RZ, RZ, UR7 ;  /* 0x00000007ff007e24 */ /* 0x008fd8000f8e00ff */
[----:B------:R4:W-:Y:S01]  /*2a30*/  @P0 ATOMS.AND RZ, [UR6], R0 ;  /* 0x00000000ffff098c */ /* 0x0009e2000a800006 */
[----:B------:R-:W-:Y:S05]  /*2a40*/  BRA `(.L_x_71) ;  /* 0x0000000000147947 */ /* 0x000fea0003800000 */
.L_x_73:
[----:B------:R-:W-:-:S07]  /*2a50*/  MOV R2, 0x2a70 ;  /* 0x00002a7000027802 */ /* 0x000fce0000000f00 */
[----:B-1----:R-:W-:Y:S05]  /*2a60*/  CALL.REL.NOINC `($__internal_0_$__cuda_sm10x_tcgen05_guardrail_trap_col_being_dealloced_not_returned_by_alloc) ;  /* 0x0000000000447944 */ /* 0x002fea0003c00000 */
[----:B------:R-:W-:Y:S05]  /*2a70*/  BRA `(.L_x_71) ;  /* 0x0000000000087947 */ /* 0x000fea0003800000 */
.L_x_72:
[----:B------:R-:W-:-:S07]  /*2a80*/  MOV R2, 0x2aa0 ;  /* 0x00002aa000027802 */ /* 0x000fce0000000f00 */
[----:B-1----:R-:W-:Y:S05]  /*2a90*/  CALL.REL.NOINC `($__internal_2_$__cuda_sm10x_tcgen05_guardrail_trap_unallocated_columns_being_dealloced) ;  /* 0x0000000000507944 */ /* 0x002fea0003c00000 */
.L_x_71:
[----:B------:R-:W-:Y:S01]  /*2aa0*/  NOP ;  /* 0x0000000000007918 */ /* 0x000fe20000000000 */
[----:B----4-:R-:W-:Y:S05]  /*2ab0*/  EXIT ;  /* 0x000000000000794d */ /* 0x010fea0003800000 */
.L_x_58:
[----:B------:R-:W2:Y:S02]  /*2ac0*/  SYNCS.PHASECHK.TRANS64.TRYWAIT P0, [UR8+0x9000], RZ ;  /* 0x009000ffff0075a7 */ /* 0x000ea40008001108 */
[----:B--2---:R-:W-:Y:S05]  /*2ad0*/  @!P0 BRA `(.L_x_58) ;  /* 0xfffffffc00f88947 */ /* 0x004fea000383ffff */
[----:B------:R-:W-:Y:S05]  /*2ae0*/  BRA `(.L_x_74) ;  /* 0xfffffff000407947 */ /* 0x000fea000383ffff */
.L_x_60:
[----:B------:R-:W2:Y:S02]  /*2af0*/  SYNCS.PHASECHK.TRANS64.TRYWAIT P1, [UR8+0x9020], RZ ;  /* 0x009020ffff0075a7 */ /* 0x000ea40008021108 */
[----:B--2---:R-:W-:Y:S05]  /*2b00*/  @!P1 BRA `(.L_x_60) ;  /* 0xfffffffc00f89947 */ /* 0x004fea000383ffff */
[----:B------:R-:W-:Y:S05]  /*2b10*/  BRA `(.L_x_75) ;  /* 0xfffffff000b47947 */ /* 0x000fea000383ffff */
.L_x_61:
[----:B------:R-:W3:Y:S02]  /*2b20*/  SYNCS.PHASECHK.TRANS64.TRYWAIT P0, [UR28+0x9000], R2 ;  /* 0x00900002ff0075a7 */ /* 0x000ee4000800111c */
[----:B---3--:R-:W-:Y:S05]  /*2b30*/  @!P0 BRA `(.L_x_61) ;  /* 0xfffffffc00f88947 */ /* 0x008fea000383ffff */
[----:B------:R-:W-:Y:S05]  /*2b40*/  BRA `(.L_x_76) ;  /* 0xfffffff400347947 */ /* 0x000fea000383ffff */
.L_x_63:
[----:B------:R-:W3:Y:S02]  /*2b50*/  SYNCS.PHASECHK.TRANS64.TRYWAIT P0, [UR28+0x9020], R2 ;  /* 0x00902002ff0075a7 */ /* 0x000ee4000800111c */
[----:B---3--:R-:W-:Y:S05]  /*2b60*/  @!P0 BRA `(.L_x_63) ;  /* 0xfffffffc00f88947 */ /* 0x008fea000383ffff */
[----:B------:R-:W-:Y:S05]  /*2b70*/  BRA `(.L_x_77) ;  /* 0xfffffff400a47947 */ /* 0x000fea000383ffff */
        .weak           $__internal_0_$__cuda_sm10x_tcgen05_guardrail_trap_col_being_dealloced_not_returned_by_alloc
        .type           $__internal_0_$__cuda_sm10x_tcgen05_guardrail_trap_col_being_dealloced_not_returned_by_alloc,@function
        .size           $__internal_0_$__cuda_sm10x_tcgen05_guardrail_trap_col_being_dealloced_not_returned_by_alloc,($__internal_1_$__cuda_sm10x_tcgen05_guardrail_trap_phase_invalid_during_alloc - $__internal_0_$__cuda_sm10x_tcgen05_guardrail_trap_col_being_dealloced_not_returned_by_alloc)
$__internal_0_$__cuda_sm10x_tcgen05_guardrail_trap_col_being_dealloced_not_returned_by_alloc:
[----:B------:R-:W-:Y:S05]  /*2b80*/  BPT.TRAP 0x1 ;  /* 0x000000040000795c */ /* 0x000fea0000300000 */
[----:B------:R-:W-:-:S04]  /*2b90*/  IMAD.MOV.U32 R3, RZ, RZ, 0x0 ;  /* 0x00000000ff037424 */ /* 0x000fc800078e00ff */
[----:B------:R-:W-:Y:S05]  /*2ba0*/  RET.REL.NODEC R2 `(gluon_tcgen05) ;  /* 0xffffffd402147950 */ /* 0x000fea0003c3ffff */
        .weak           $__internal_1_$__cuda_sm10x_tcgen05_guardrail_trap_phase_invalid_during_alloc
        .type           $__internal_1_$__cuda_sm10x_tcgen05_guardrail_trap_phase_invalid_during_alloc,@function
        .size           $__internal_1_$__cuda_sm10x_tcgen05_guardrail_trap_phase_invalid_during_alloc,($__internal_2_$__cuda_sm10x_tcgen05_guardrail_trap_unallocated_columns_being_dealloced - $__internal_1_$__cuda_sm10x_tcgen05_guardrail_trap_phase_invalid_during_alloc)
$__internal_1_$__cuda_sm10x_tcgen05_guardrail_trap_phase_invalid_during_alloc:
[----:B------:R-:W-:Y:S05]  /*2bb0*/  BPT.TRAP 0x1 ;  /* 0x000000040000795c */ /* 0x000fea0000300000 */
[----:B------:R-:W-:-:S04]  /*2bc0*/  IMAD.MOV.U32 R3, RZ, RZ, 0x0 ;  /* 0x00000000ff037424 */ /* 0x000fc800078e00ff */
[----:B------:R-:W-:Y:S05]  /*2bd0*/  RET.REL.NODEC R2 `(gluon_tcgen05) ;  /* 0xffffffd402087950 */ /* 0x000fea0003c3ffff */
        .weak           $__internal_2_$__cuda_sm10x_tcgen05_guardrail_trap_unallocated_columns_being_dealloced
        .type           $__internal_2_$__cuda_sm10x_tcgen05_guardrail_trap_unallocated_columns_being_dealloced,@function
        .size           $__internal_2_$__cuda_sm10x_tcgen05_guardrail_trap_unallocated_columns_being_dealloced,(.L_x_81 - $__internal_2_$__cuda_sm10x_tcgen05_guardrail_trap_unallocated_columns_being_dealloced)
$__internal_2_$__cuda_sm10x_tcgen05_guardrail_trap_unallocated_columns_being_dealloced:
[----:B------:R-:W-:Y:S05]  /*2be0*/  BPT.TRAP 0x1 ;  /* 0x000000040000795c */ /* 0x000fea0000300000 */
[----:B------:R-:W-:-:S04]  /*2bf0*/  IMAD.MOV.U32 R3, RZ, RZ, 0x0 ;  /* 0x00000000ff037424 */ /* 0x000fc800078e00ff */
[----:B------:R-:W-:Y:S05]  /*2c00*/  RET.REL.NODEC R2 `(gluon_tcgen05) ;  /* 0xffffffd002fc7950 */ /* 0x000fea0003c3ffff */
.L_x_78:
[----:B------:R-:W-:-:S00]  /*2c10*/  BRA `(.L_x_78) ;  /* 0xfffffffc00fc7947 */ /* 0x000fc0000383ffff */
[----:B------:R-:W-:-:S00]  /*2c20*/  NOP ;  /* 0x0000000000007918 */ /* 0x000fc00000000000 */
        /* <DEDUP_REMOVED lines=13> */
.L_x_81:


//--------------------- .nv.shared.gluon_tcgen05  --------------------------
	.section	.nv.shared.gluon_tcgen05,"aw",@nobits
	.sectionflags	@""
	.align	16
	.zero		1024


//--------------------- .nv.shared.reserved.0     --------------------------
	.section	.nv.shared.reserved.0,"aw",@nobits
	.align	8
	.weak		__nv_reservedSMEM_offset_0_alias
	.size		__nv_reservedSMEM_offset_0_alias, 0, 64
	.other		__nv_reservedSMEM_offset_0_alias,@"STO_CUDA_RESERVED_SHARED STV_DEFAULT"
__nv_reservedSMEM_offset_0_alias:
	.zero		0
.nv.shared.reserved.0:
	.zero		64
	.weak		__nv_reservedSMEM_allocation_phase
	.type		__nv_reservedSMEM_allocation_phase,@object
	.size		__nv_reservedSMEM_allocation_phase,(.L_0 - __nv_reservedSMEM_allocation_phase)
__nv_reservedSMEM_allocation_phase:
	.zero		1
.L_0:
	.zero		7
	.weak		__nv_reservedSMEM_devtool_atexit_pc
	.type		__nv_reservedSMEM_devtool_atexit_pc,@object
	.size		__nv_reservedSMEM_devtool_atexit_pc,(__nv_reservedSMEM_allocation_mask - __nv_reservedSMEM_devtool_atexit_pc)
__nv_reservedSMEM_devtool_atexit_pc:
	.zero		8
	.weak		__nv_reservedSMEM_allocation_mask
	.type		__nv_reservedSMEM_allocation_mask,@object
	.size		__nv_reservedSMEM_allocation_mask,(.L_2 - __nv_reservedSMEM_allocation_mask)
__nv_reservedSMEM_allocation_mask:
	.zero		4
.L_2:


//--------------------- .nv.constant0.gluon_tcgen05 --------------------------
	.section	.nv.constant0.gluon_tcgen05,"a",@progbits
	.sectionflags	@""
	.align	4
.nv.constant0.gluon_tcgen05:
	.zero		976


//--------------------- SYMBOLS --------------------------

	.type		.nv.reservedSmem.offset0,@object
	.size		.nv.reservedSmem.offset0,0x4
	.type		.nv.reservedSmem.cap,@object
	.size		.nv.reservedSmem.cap,0x4
